//
// Generated by NVIDIA NVVM Compiler
//
// Compiler Build ID: CL-36424714
// Cuda compilation tools, release 13.0, V13.0.88
// Based on NVVM 20.0.0
//

.version 9.0
.target sm_100
.address_size 64

	// .globl	_Z10cuda_sgemmILi128ELi128ELi8ELi8ELi8ELb1EEvPfS0_S0_iii
// _ZZ10cuda_sgemmILi128ELi128ELi8ELi8ELi8ELb1EEvPfS0_S0_iiiE8a_shared has been demoted
// _ZZ10cuda_sgemmILi128ELi128ELi8ELi8ELi8ELb1EEvPfS0_S0_iiiE8b_shared has been demoted

.visible .entry _Z10cuda_sgemmILi128ELi128ELi8ELi8ELi8ELb1EEvPfS0_S0_iii(
	.param .u64 .ptr .align 1 _Z10cuda_sgemmILi128ELi128ELi8ELi8ELi8ELb1EEvPfS0_S0_iii_param_0,
	.param .u64 .ptr .align 1 _Z10cuda_sgemmILi128ELi128ELi8ELi8ELi8ELb1EEvPfS0_S0_iii_param_1,
	.param .u64 .ptr .align 1 _Z10cuda_sgemmILi128ELi128ELi8ELi8ELi8ELb1EEvPfS0_S0_iii_param_2,
	.param .u32 _Z10cuda_sgemmILi128ELi128ELi8ELi8ELi8ELb1EEvPfS0_S0_iii_param_3,
	.param .u32 _Z10cuda_sgemmILi128ELi128ELi8ELi8ELi8ELb1EEvPfS0_S0_iii_param_4,
	.param .u32 _Z10cuda_sgemmILi128ELi128ELi8ELi8ELi8ELb1EEvPfS0_S0_iii_param_5
)
{
	.reg .pred 	%p<5>;
	.reg .b32 	%r<127>;
	.reg .b32 	%f<691>;
	.reg .b64 	%rd<43>;
	// demoted variable
	.shared .align 4 .b8 _ZZ10cuda_sgemmILi128ELi128ELi8ELi8ELi8ELb1EEvPfS0_S0_iiiE8a_shared[8192];
	// demoted variable
	.shared .align 4 .b8 _ZZ10cuda_sgemmILi128ELi128ELi8ELi8ELi8ELb1EEvPfS0_S0_iiiE8b_shared[8192];
	ld.param.u64 	%rd1, [_Z10cuda_sgemmILi128ELi128ELi8ELi8ELi8ELb1EEvPfS0_S0_iii_param_0];
	ld.param.u64 	%rd2, [_Z10cuda_sgemmILi128ELi128ELi8ELi8ELi8ELb1EEvPfS0_S0_iii_param_1];
	ld.param.u32 	%r21, [_Z10cuda_sgemmILi128ELi128ELi8ELi8ELi8ELb1EEvPfS0_S0_iii_param_4];
	ld.param.u32 	%r22, [_Z10cuda_sgemmILi128ELi128ELi8ELi8ELi8ELb1EEvPfS0_S0_iii_param_5];
	cvta.to.global.u64 	%rd4, %rd2;
	cvta.to.global.u64 	%rd5, %rd1;
	mov.u32 	%r24, %tid.x;
	mov.u32 	%r25, %tid.y;
	mov.u32 	%r26, %ctaid.x;
	mov.u32 	%r27, %ctaid.y;
	mov.u32 	%r28, %ntid.x;
	mad.lo.s32 	%r29, %r25, %r28, %r24;
	mul.lo.s32 	%r30, %r27, %r22;
	shl.b32 	%r31, %r30, 7;
	mul.wide.u32 	%rd6, %r31, 4;
	add.s64 	%rd7, %rd5, %rd6;
	shl.b32 	%r32, %r26, 7;
	mul.wide.u32 	%rd8, %r32, 4;
	add.s64 	%rd9, %rd4, %rd8;
	shr.u32 	%r33, %r29, 1;
	shr.u32 	%r34, %r29, 5;
	shl.b32 	%r35, %r29, 2;
	and.b32  	%r36, %r35, 4;
	mad.lo.s32 	%r1, %r22, %r33, %r36;
	mul.wide.s32 	%rd10, %r1, 4;
	add.s64 	%rd11, %rd7, %rd10;
	ld.global.v4.f32 	{%f386, %f387, %f388, %f389}, [%rd11];
	shl.b32 	%r37, %r29, 11;
	and.b32  	%r38, %r37, 2048;
	mov.u32 	%r39, _ZZ10cuda_sgemmILi128ELi128ELi8ELi8ELi8ELb1EEvPfS0_S0_iiiE8a_shared;
	add.s32 	%r40, %r39, %r38;
	shl.b32 	%r41, %r33, 2;
	add.s32 	%r42, %r40, %r41;
	st.shared.f32 	[%r42], %f386;
	st.shared.f32 	[%r42+512], %f387;
	st.shared.f32 	[%r42+1024], %f388;
	st.shared.f32 	[%r42+1536], %f389;
	shl.b32 	%r43, %r34, 9;
	mov.u32 	%r44, _ZZ10cuda_sgemmILi128ELi128ELi8ELi8ELi8ELb1EEvPfS0_S0_iiiE8b_shared;
	add.s32 	%r45, %r44, %r43;
	shl.b32 	%r46, %r29, 4;
	and.b32  	%r47, %r46, 496;
	add.s32 	%r48, %r45, %r47;
	and.b32  	%r49, %r35, 124;
	mad.lo.s32 	%r50, %r21, %r34, %r49;
	mul.wide.s32 	%rd12, %r50, 4;
	add.s64 	%rd13, %rd9, %rd12;
	ld.global.v4.f32 	{%f390, %f391, %f392, %f393}, [%rd13];
	st.shared.v4.f32 	[%r48], {%f390, %f391, %f392, %f393};
	bar.sync 	0;
	setp.lt.s32 	%p1, %r22, 9;
	mov.b32 	%r124, 0;
	mov.f32 	%f499, 0f00000000;
	mov.f32 	%f500, %f499;
	mov.f32 	%f501, %f499;
	mov.f32 	%f502, %f499;
	mov.f32 	%f503, %f499;
	mov.f32 	%f504, %f499;
	mov.f32 	%f505, %f499;
	mov.f32 	%f506, %f499;
	mov.f32 	%f507, %f499;
	mov.f32 	%f508, %f499;
	mov.f32 	%f509, %f499;
	mov.f32 	%f510, %f499;
	mov.f32 	%f511, %f499;
	mov.f32 	%f512, %f499;
	mov.f32 	%f513, %f499;
	mov.f32 	%f514, %f499;
	mov.f32 	%f515, %f499;
	mov.f32 	%f516, %f499;
	mov.f32 	%f517, %f499;
	mov.f32 	%f518, %f499;
	mov.f32 	%f519, %f499;
	mov.f32 	%f520, %f499;
	mov.f32 	%f521, %f499;
	mov.f32 	%f522, %f499;
	mov.f32 	%f523, %f499;
	mov.f32 	%f524, %f499;
	mov.f32 	%f525, %f499;
	mov.f32 	%f526, %f499;
	mov.f32 	%f527, %f499;
	mov.f32 	%f528, %f499;
	mov.f32 	%f529, %f499;
	mov.f32 	%f530, %f499;
	mov.f32 	%f531, %f499;
	mov.f32 	%f532, %f499;
	mov.f32 	%f533, %f499;
	mov.f32 	%f534, %f499;
	mov.f32 	%f535, %f499;
	mov.f32 	%f536, %f499;
	mov.f32 	%f537, %f499;
	mov.f32 	%f538, %f499;
	mov.f32 	%f539, %f499;
	mov.f32 	%f540, %f499;
	mov.f32 	%f541, %f499;
	mov.f32 	%f542, %f499;
	mov.f32 	%f543, %f499;
	mov.f32 	%f544, %f499;
	mov.f32 	%f545, %f499;
	mov.f32 	%f546, %f499;
	mov.f32 	%f547, %f499;
	mov.f32 	%f548, %f499;
	mov.f32 	%f549, %f499;
	mov.f32 	%f550, %f499;
	mov.f32 	%f551, %f499;
	mov.f32 	%f552, %f499;
	mov.f32 	%f553, %f499;
	mov.f32 	%f554, %f499;
	mov.f32 	%f555, %f499;
	mov.f32 	%f556, %f499;
	mov.f32 	%f557, %f499;
	mov.f32 	%f558, %f499;
	mov.f32 	%f559, %f499;
	mov.f32 	%f560, %f499;
	mov.f32 	%f561, %f499;
	mov.f32 	%f562, %f499;
	@%p1 bra 	$L__BB0_5;
	mov.b32 	%r120, 1;
	mov.b32 	%r119, 8;
	mov.f32 	%f499, 0f00000000;
$L__BB0_2:
	mov.u32 	%r124, %r120;
	ld.param.u32 	%r117, [_Z10cuda_sgemmILi128ELi128ELi8ELi8ELi8ELb1EEvPfS0_S0_iii_param_5];
	ld.param.u32 	%r115, [_Z10cuda_sgemmILi128ELi128ELi8ELi8ELi8ELb1EEvPfS0_S0_iii_param_4];
	ld.param.u64 	%rd41, [_Z10cuda_sgemmILi128ELi128ELi8ELi8ELi8ELb1EEvPfS0_S0_iii_param_1];
	ld.param.u64 	%rd40, [_Z10cuda_sgemmILi128ELi128ELi8ELi8ELi8ELb1EEvPfS0_S0_iii_param_0];
	add.s32 	%r54, %r119, %r1;
	cvta.to.global.u64 	%rd14, %rd40;
	mov.u32 	%r55, %ctaid.y;
	mul.lo.s32 	%r56, %r55, %r117;
	shl.b32 	%r57, %r56, 7;
	mul.wide.u32 	%rd15, %r57, 4;
	add.s64 	%rd16, %rd14, %rd15;
	mul.wide.u32 	%rd17, %r54, 4;
	add.s64 	%rd18, %rd16, %rd17;
	ld.global.v4.f32 	{%f395, %f396, %f397, %f398}, [%rd18];
	shl.b32 	%r58, %r124, 12;
	mov.u32 	%r59, _ZZ10cuda_sgemmILi128ELi128ELi8ELi8ELi8ELb1EEvPfS0_S0_iiiE8a_shared;
	add.s32 	%r60, %r59, %r58;
	mov.u32 	%r61, %ntid.x;
	mov.u32 	%r62, %tid.y;
	mov.u32 	%r63, %tid.x;
	mad.lo.s32 	%r64, %r62, %r61, %r63;
	shl.b32 	%r65, %r64, 11;
	and.b32  	%r66, %r65, 2048;
	add.s32 	%r67, %r60, %r66;
	shl.b32 	%r68, %r64, 1;
	and.b32  	%r69, %r68, -4;
	add.s32 	%r70, %r67, %r69;
	st.shared.f32 	[%r70], %f395;
	st.shared.f32 	[%r70+512], %f396;
	st.shared.f32 	[%r70+1024], %f397;
	st.shared.f32 	[%r70+1536], %f398;
	shr.u32 	%r71, %r64, 5;
	shl.b32 	%r72, %r71, 9;
	mov.u32 	%r73, _ZZ10cuda_sgemmILi128ELi128ELi8ELi8ELi8ELb1EEvPfS0_S0_iiiE8b_shared;
	add.s32 	%r74, %r73, %r72;
	shl.b32 	%r75, %r64, 4;
	and.b32  	%r76, %r75, 496;
	add.s32 	%r77, %r74, %r76;
	add.s32 	%r78, %r77, %r58;
	add.s32 	%r79, %r119, %r71;
	shl.b32 	%r80, %r64, 2;
	and.b32  	%r81, %r80, 124;
	mad.lo.s32 	%r82, %r79, %r115, %r81;
	cvta.to.global.u64 	%rd19, %rd41;
	mov.u32 	%r83, %ctaid.x;
	shl.b32 	%r84, %r83, 7;
	mul.wide.u32 	%rd20, %r84, 4;
	add.s64 	%rd21, %rd19, %rd20;
	mul.wide.s32 	%rd22, %r82, 4;
	add.s64 	%rd23, %rd21, %rd22;
	ld.global.v4.f32 	{%f399, %f400, %f401, %f402}, [%rd23];
	st.shared.v4.f32 	[%r78], {%f399, %f400, %f401, %f402};
	xor.b32  	%r85, %r58, 4096;
	shl.b32 	%r86, %r63, 5;
	add.s32 	%r87, %r86, %r73;
	add.s32 	%r88, %r87, %r85;
	add.s32 	%r122, %r88, 16;
	shl.b32 	%r89, %r62, 5;
	add.s32 	%r90, %r89, %r59;
	add.s32 	%r91, %r90, %r85;
	add.s32 	%r121, %r91, 16;
	mov.b32 	%r123, 16;
$L__BB0_3:
	ld.shared.v4.f32 	{%f403, %f404, %f405, %f406}, [%r121+-16];
	ld.shared.v4.f32 	{%f407, %f408, %f409, %f410}, [%r121];
	ld.shared.v4.f32 	{%f411, %f412, %f413, %f414}, [%r122+-16];
	ld.shared.v4.f32 	{%f415, %f416, %f417, %f418}, [%r122];
	fma.rn.f32 	%f562, %f403, %f411, %f562;
	fma.rn.f32 	%f561, %f403, %f412, %f561;
	fma.rn.f32 	%f560, %f403, %f413, %f560;
	fma.rn.f32 	%f559, %f403, %f414, %f559;
	fma.rn.f32 	%f558, %f403, %f415, %f558;
	fma.rn.f32 	%f557, %f403, %f416, %f557;
	fma.rn.f32 	%f556, %f403, %f417, %f556;
	fma.rn.f32 	%f555, %f403, %f418, %f555;
	fma.rn.f32 	%f554, %f404, %f411, %f554;
	fma.rn.f32 	%f553, %f404, %f412, %f553;
	fma.rn.f32 	%f552, %f404, %f413, %f552;
	fma.rn.f32 	%f551, %f404, %f414, %f551;
	fma.rn.f32 	%f550, %f404, %f415, %f550;
	fma.rn.f32 	%f549, %f404, %f416, %f549;
	fma.rn.f32 	%f548, %f404, %f417, %f548;
	fma.rn.f32 	%f547, %f404, %f418, %f547;
	fma.rn.f32 	%f546, %f405, %f411, %f546;
	fma.rn.f32 	%f545, %f405, %f412, %f545;
	fma.rn.f32 	%f544, %f405, %f413, %f544;
	fma.rn.f32 	%f543, %f405, %f414, %f543;
	fma.rn.f32 	%f542, %f405, %f415, %f542;
	fma.rn.f32 	%f541, %f405, %f416, %f541;
	fma.rn.f32 	%f540, %f405, %f417, %f540;
	fma.rn.f32 	%f539, %f405, %f418, %f539;
	fma.rn.f32 	%f538, %f406, %f411, %f538;
	fma.rn.f32 	%f537, %f406, %f412, %f537;
	fma.rn.f32 	%f536, %f406, %f413, %f536;
	fma.rn.f32 	%f535, %f406, %f414, %f535;
	fma.rn.f32 	%f534, %f406, %f415, %f534;
	fma.rn.f32 	%f533, %f406, %f416, %f533;
	fma.rn.f32 	%f532, %f406, %f417, %f532;
	fma.rn.f32 	%f531, %f406, %f418, %f531;
	fma.rn.f32 	%f530, %f407, %f411, %f530;
	fma.rn.f32 	%f529, %f407, %f412, %f529;
	fma.rn.f32 	%f528, %f407, %f413, %f528;
	fma.rn.f32 	%f527, %f407, %f414, %f527;
	fma.rn.f32 	%f526, %f407, %f415, %f526;
	fma.rn.f32 	%f525, %f407, %f416, %f525;
	fma.rn.f32 	%f524, %f407, %f417, %f524;
	fma.rn.f32 	%f523, %f407, %f418, %f523;
	fma.rn.f32 	%f522, %f408, %f411, %f522;
	fma.rn.f32 	%f521, %f408, %f412, %f521;
	fma.rn.f32 	%f520, %f408, %f413, %f520;
	fma.rn.f32 	%f519, %f408, %f414, %f519;
	fma.rn.f32 	%f518, %f408, %f415, %f518;
	fma.rn.f32 	%f517, %f408, %f416, %f517;
	fma.rn.f32 	%f516, %f408, %f417, %f516;
	fma.rn.f32 	%f515, %f408, %f418, %f515;
	fma.rn.f32 	%f514, %f409, %f411, %f514;
	fma.rn.f32 	%f513, %f409, %f412, %f513;
	fma.rn.f32 	%f512, %f409, %f413, %f512;
	fma.rn.f32 	%f511, %f409, %f414, %f511;
	fma.rn.f32 	%f510, %f409, %f415, %f510;
	fma.rn.f32 	%f509, %f409, %f416, %f509;
	fma.rn.f32 	%f508, %f409, %f417, %f508;
	fma.rn.f32 	%f507, %f409, %f418, %f507;
	fma.rn.f32 	%f506, %f410, %f411, %f506;
	fma.rn.f32 	%f505, %f410, %f412, %f505;
	fma.rn.f32 	%f504, %f410, %f413, %f504;
	fma.rn.f32 	%f503, %f410, %f414, %f503;
	fma.rn.f32 	%f502, %f410, %f415, %f502;
	fma.rn.f32 	%f501, %f410, %f416, %f501;
	fma.rn.f32 	%f500, %f410, %f417, %f500;
	fma.rn.f32 	%f499, %f410, %f418, %f499;
	add.s32 	%r123, %r123, 512;
	add.s32 	%r122, %r122, 512;
	add.s32 	%r121, %r121, 512;
	setp.ne.s32 	%p2, %r123, 4112;
	@%p2 bra 	$L__BB0_3;
	ld.param.u32 	%r118, [_Z10cuda_sgemmILi128ELi128ELi8ELi8ELi8ELb1EEvPfS0_S0_iii_param_5];
	xor.b32  	%r120, %r124, 1;
	bar.sync 	0;
	add.s32 	%r119, %r119, 8;
	setp.lt.s32 	%p3, %r119, %r118;
	@%p3 bra 	$L__BB0_2;
$L__BB0_5:
	mov.u32 	%r93, %tid.y;
	shl.b32 	%r94, %r93, 5;
	mov.u32 	%r95, %tid.x;
	shl.b32 	%r96, %r95, 5;
	shl.b32 	%r97, %r124, 12;
	add.s32 	%r98, %r97, %r94;
	mov.u32 	%r99, _ZZ10cuda_sgemmILi128ELi128ELi8ELi8ELi8ELb1EEvPfS0_S0_iiiE8a_shared;
	add.s32 	%r15, %r99, %r98;
	add.s32 	%r100, %r97, %r96;
	mov.u32 	%r101, _ZZ10cuda_sgemmILi128ELi128ELi8ELi8ELi8ELb1EEvPfS0_S0_iiiE8b_shared;
	add.s32 	%r102, %r100, %r101;
	add.s32 	%r125, %r102, 16;
	mov.b32 	%r126, 16;
$L__BB0_6:
	add.s32 	%r103, %r15, %r126;
	ld.shared.v4.f32 	{%f419, %f420, %f421, %f422}, [%r103+-16];
	ld.shared.v4.f32 	{%f423, %f424, %f425, %f426}, [%r103];
	ld.shared.v4.f32 	{%f427, %f428, %f429, %f430}, [%r125+-16];
	ld.shared.v4.f32 	{%f431, %f432, %f433, %f434}, [%r125];
	fma.rn.f32 	%f562, %f419, %f427, %f562;
	fma.rn.f32 	%f561, %f419, %f428, %f561;
	fma.rn.f32 	%f560, %f419, %f429, %f560;
	fma.rn.f32 	%f559, %f419, %f430, %f559;
	fma.rn.f32 	%f558, %f419, %f431, %f558;
	fma.rn.f32 	%f557, %f419, %f432, %f557;
	fma.rn.f32 	%f556, %f419, %f433, %f556;
	fma.rn.f32 	%f555, %f419, %f434, %f555;
	fma.rn.f32 	%f554, %f420, %f427, %f554;
	fma.rn.f32 	%f553, %f420, %f428, %f553;
	fma.rn.f32 	%f552, %f420, %f429, %f552;
	fma.rn.f32 	%f551, %f420, %f430, %f551;
	fma.rn.f32 	%f550, %f420, %f431, %f550;
	fma.rn.f32 	%f549, %f420, %f432, %f549;
	fma.rn.f32 	%f548, %f420, %f433, %f548;
	fma.rn.f32 	%f547, %f420, %f434, %f547;
	fma.rn.f32 	%f546, %f421, %f427, %f546;
	fma.rn.f32 	%f545, %f421, %f428, %f545;
	fma.rn.f32 	%f544, %f421, %f429, %f544;
	fma.rn.f32 	%f543, %f421, %f430, %f543;
	fma.rn.f32 	%f542, %f421, %f431, %f542;
	fma.rn.f32 	%f541, %f421, %f432, %f541;
	fma.rn.f32 	%f540, %f421, %f433, %f540;
	fma.rn.f32 	%f539, %f421, %f434, %f539;
	fma.rn.f32 	%f538, %f422, %f427, %f538;
	fma.rn.f32 	%f537, %f422, %f428, %f537;
	fma.rn.f32 	%f536, %f422, %f429, %f536;
	fma.rn.f32 	%f535, %f422, %f430, %f535;
	fma.rn.f32 	%f534, %f422, %f431, %f534;
	fma.rn.f32 	%f533, %f422, %f432, %f533;
	fma.rn.f32 	%f532, %f422, %f433, %f532;
	fma.rn.f32 	%f531, %f422, %f434, %f531;
	fma.rn.f32 	%f530, %f423, %f427, %f530;
	fma.rn.f32 	%f529, %f423, %f428, %f529;
	fma.rn.f32 	%f528, %f423, %f429, %f528;
	fma.rn.f32 	%f527, %f423, %f430, %f527;
	fma.rn.f32 	%f526, %f423, %f431, %f526;
	fma.rn.f32 	%f525, %f423, %f432, %f525;
	fma.rn.f32 	%f524, %f423, %f433, %f524;
	fma.rn.f32 	%f523, %f423, %f434, %f523;
	fma.rn.f32 	%f522, %f424, %f427, %f522;
	fma.rn.f32 	%f521, %f424, %f428, %f521;
	fma.rn.f32 	%f520, %f424, %f429, %f520;
	fma.rn.f32 	%f519, %f424, %f430, %f519;
	fma.rn.f32 	%f518, %f424, %f431, %f518;
	fma.rn.f32 	%f517, %f424, %f432, %f517;
	fma.rn.f32 	%f516, %f424, %f433, %f516;
	fma.rn.f32 	%f515, %f424, %f434, %f515;
	fma.rn.f32 	%f514, %f425, %f427, %f514;
	fma.rn.f32 	%f513, %f425, %f428, %f513;
	fma.rn.f32 	%f512, %f425, %f429, %f512;
	fma.rn.f32 	%f511, %f425, %f430, %f511;
	fma.rn.f32 	%f510, %f425, %f431, %f510;
	fma.rn.f32 	%f509, %f425, %f432, %f509;
	fma.rn.f32 	%f508, %f425, %f433, %f508;
	fma.rn.f32 	%f507, %f425, %f434, %f507;
	fma.rn.f32 	%f506, %f426, %f427, %f506;
	fma.rn.f32 	%f505, %f426, %f428, %f505;
	fma.rn.f32 	%f504, %f426, %f429, %f504;
	fma.rn.f32 	%f503, %f426, %f430, %f503;
	fma.rn.f32 	%f502, %f426, %f431, %f502;
	fma.rn.f32 	%f501, %f426, %f432, %f501;
	fma.rn.f32 	%f500, %f426, %f433, %f500;
	fma.rn.f32 	%f499, %f426, %f434, %f499;
	add.s32 	%r126, %r126, 512;
	add.s32 	%r125, %r125, 512;
	setp.ne.s32 	%p4, %r126, 4112;
	@%p4 bra 	$L__BB0_6;
	ld.param.u32 	%r116, [_Z10cuda_sgemmILi128ELi128ELi8ELi8ELi8ELb1EEvPfS0_S0_iii_param_4];
	ld.param.u64 	%rd42, [_Z10cuda_sgemmILi128ELi128ELi8ELi8ELi8ELb1EEvPfS0_S0_iii_param_2];
	mov.u32 	%r104, %tid.x;
	shl.b32 	%r105, %r104, 3;
	mov.u32 	%r106, %tid.y;
	cvta.to.global.u64 	%rd24, %rd42;
	bar.sync 	0;
	mov.u32 	%r107, %ctaid.y;
	mul.lo.s32 	%r108, %r107, %r116;
	shl.b32 	%r109, %r108, 7;
	cvt.s64.s32 	%rd25, %r109;
	mov.u32 	%r110, %ctaid.x;
	shl.b32 	%r111, %r110, 7;
	cvt.u64.u32 	%rd26, %r111;
	add.s64 	%rd27, %rd25, %rd26;
	mul.lo.s32 	%r112, %r106, %r116;
	shl.b32 	%r113, %r112, 3;
	add.s32 	%r114, %r113, %r105;
	cvt.s64.s32 	%rd28, %r114;
	add.s64 	%rd29, %rd27, %rd28;
	shl.b64 	%rd30, %rd29, 2;
	add.s64 	%rd31, %rd24, %rd30;
	st.global.v4.f32 	[%rd31], {%f562, %f561, %f560, %f559};
	st.global.v4.f32 	[%rd31+16], {%f558, %f557, %f556, %f555};
	mul.wide.s32 	%rd32, %r116, 4;
	add.s64 	%rd33, %rd31, %rd32;
	st.global.v4.f32 	[%rd33], {%f554, %f553, %f552, %f551};
	st.global.v4.f32 	[%rd33+16], {%f550, %f549, %f548, %f547};
	add.s64 	%rd34, %rd33, %rd32;
	st.global.v4.f32 	[%rd34], {%f546, %f545, %f544, %f543};
	st.global.v4.f32 	[%rd34+16], {%f542, %f541, %f540, %f539};
	add.s64 	%rd35, %rd34, %rd32;
	st.global.v4.f32 	[%rd35], {%f538, %f537, %f536, %f535};
	st.global.v4.f32 	[%rd35+16], {%f534, %f533, %f532, %f531};
	add.s64 	%rd36, %rd35, %rd32;
	st.global.v4.f32 	[%rd36], {%f530, %f529, %f528, %f527};
	st.global.v4.f32 	[%rd36+16], {%f526, %f525, %f524, %f523};
	add.s64 	%rd37, %rd36, %rd32;
	st.global.v4.f32 	[%rd37], {%f522, %f521, %f520, %f519};
	st.global.v4.f32 	[%rd37+16], {%f518, %f517, %f516, %f515};
	add.s64 	%rd38, %rd37, %rd32;
	st.global.v4.f32 	[%rd38], {%f514, %f513, %f512, %f511};
	st.global.v4.f32 	[%rd38+16], {%f510, %f509, %f508, %f507};
	add.s64 	%rd39, %rd38, %rd32;
	st.global.v4.f32 	[%rd39], {%f506, %f505, %f504, %f503};
	st.global.v4.f32 	[%rd39+16], {%f502, %f501, %f500, %f499};
	ret;

}


// ===== COMPILED SASS (sm_100) =====

	.target	sm_100

	.elftype	@"ET_EXEC"


//--------------------- .note.nv.tkinfo           --------------------------
	.section	.note.nv.tkinfo,"",@"SHT_NOTE"
	.sectionflags	@"SHF_NOTE_NV_TKINFO"
	.tkinfo
        /*0018*/ 	.word	0x00000002
        /*0030*/ 	.string	""
        /*0030*/ 	.string	"ptxas"
        /*0030*/ 	.string	"Cuda compilation tools, release 13.0, V13.0.88"
        /*0030*/ 	.string	"Build cuda_13.0.r13.0/compiler.36424714_0"
        /*0030*/ 	.string	"-arch sm_100 -m 64 "



//--------------------- .note.nv.cuinfo           --------------------------
	.section	.note.nv.cuinfo,"",@"SHT_NOTE"
	.sectionflags	@"SHF_NOTE_NV_CUINFO"
        /*0018*/ 	.short	0x0002
        /*001a*/ 	.short	0x0064
        /*001c*/ 	.short	0x0082
	.zero		2


//--------------------- .nv.info                  --------------------------
	.section	.nv.info,"",@"SHT_CUDA_INFO"
	.align	4


	//----- nvinfo : EIATTR_REGCOUNT
	.align		4
        /*0000*/ 	.byte	0x04, 0x2f
        /*0002*/ 	.short	(.L_1 - .L_0)
	.align		4
.L_0:
        /*0004*/ 	.word	index@(_Z10cuda_sgemmILi128ELi128ELi8ELi8ELi8ELb1EEvPfS0_S0_iii)
        /*0008*/ 	.word	0x00000065


	//----- nvinfo : EIATTR_FRAME_SIZE
	.align		4
.L_1:
        /*000c*/ 	.byte	0x04, 0x11
        /*000e*/ 	.short	(.L_3 - .L_2)
	.align		4
.L_2:
        /*0010*/ 	.word	index@(_Z10cuda_sgemmILi128ELi128ELi8ELi8ELi8ELb1EEvPfS0_S0_iii)
        /*0014*/ 	.word	0x00000000


	//----- nvinfo : EIATTR_MIN_STACK_SIZE
	.align		4
.L_3:
        /*0018*/ 	.byte	0x04, 0x12
        /*001a*/ 	.short	(.L_5 - .L_4)
	.align		4
.L_4:
        /*001c*/ 	.word	index@(_Z10cuda_sgemmILi128ELi128ELi8ELi8ELi8ELb1EEvPfS0_S0_iii)
        /*0020*/ 	.word	0x00000000
.L_5:


//--------------------- .nv.compat                --------------------------
	.section	.nv.compat,"",@"SHT_CUDA_COMPAT_INFO"
	.align	4
        /*0000*/ 	.byte	0x02, 0x09, 0x00, 0x00, 0x02, 0x02, 0x01, 0x00, 0x02, 0x05, 0x05, 0x00, 0x03, 0x07, 0x01, 0x01
        /*0010*/ 	.byte	0x02, 0x03, 0x00, 0x00, 0x02, 0x06, 0x01, 0x00, 0x04, 0x0b, 0x08, 0x00, 0x09, 0x00, 0x00, 0x00
        /*0020*/ 	.byte	0x00, 0x00, 0x00, 0x00


//--------------------- .nv.info._Z10cuda_sgemmILi128ELi128ELi8ELi8ELi8ELb1EEvPfS0_S0_iii --------------------------
	.section	.nv.info._Z10cuda_sgemmILi128ELi128ELi8ELi8ELi8ELb1EEvPfS0_S0_iii,"",@"SHT_CUDA_INFO"
	.sectionflags	@""
	.align	4


	//----- nvinfo : EIATTR_CUDA_API_VERSION
	.align		4
        /*0000*/ 	.byte	0x04, 0x37
        /*0002*/ 	.short	(.L_7 - .L_6)
.L_6:
        /*0004*/ 	.word	0x00000082


	//----- nvinfo : EIATTR_KPARAM_INFO
	.align		4
.L_7:
        /*0008*/ 	.byte	0x04, 0x17
        /*000a*/ 	.short	(.L_9 - .L_8)
.L_8:
        /*000c*/ 	.word	0x00000000
        /*0010*/ 	.short	0x0005
        /*0012*/ 	.short	0x0020
        /*0014*/ 	.byte	0x00, 0xf0, 0x11, 0x00


	//----- nvinfo : EIATTR_KPARAM_INFO
	.align		4
.L_9:
        /*0018*/ 	.byte	0x04, 0x17
        /*001a*/ 	.short	(.L_11 - .L_10)
.L_10:
        /*001c*/ 	.word	0x00000000
        /*0020*/ 	.short	0x0004
        /*0022*/ 	.short	0x001c
        /*0024*/ 	.byte	0x00, 0xf0, 0x11, 0x00


	//----- nvinfo : EIATTR_KPARAM_INFO
	.align		4
.L_11:
        /*0028*/ 	.byte	0x04, 0x17
        /*002a*/ 	.short	(.L_13 - .L_12)
.L_12:
        /*002c*/ 	.word	0x00000000
        /*0030*/ 	.short	0x0003
        /*0032*/ 	.short	0x0018
        /*0034*/ 	.byte	0x00, 0xf0, 0x11, 0x00


	//----- nvinfo : EIATTR_KPARAM_INFO
	.align		4
.L_13:
        /*0038*/ 	.byte	0x04, 0x17
        /*003a*/ 	.short	(.L_15 - .L_14)
.L_14:
        /*003c*/ 	.word	0x00000000
        /*0040*/ 	.short	0x0002
        /*0042*/ 	.short	0x0010
        /*0044*/ 	.byte	0x00, 0xf5, 0x21, 0x00


	//----- nvinfo : EIATTR_KPARAM_INFO
	.align		4
.L_15:
        /*0048*/ 	.byte	0x04, 0x17
        /*004a*/ 	.short	(.L_17 - .L_16)
.L_16:
        /*004c*/ 	.word	0x00000000
        /*0050*/ 	.short	0x0001
        /*0052*/ 	.short	0x0008
        /*0054*/ 	.byte	0x00, 0xf5, 0x21, 0x00


	//----- nvinfo : EIATTR_KPARAM_INFO
	.align		4
.L_17:
        /*0058*/ 	.byte	0x04, 0x17
        /*005a*/ 	.short	(.L_19 - .L_18)
.L_18:
        /*005c*/ 	.word	0x00000000
        /*0060*/ 	.short	0x0000
        /*0062*/ 	.short	0x0000
        /*0064*/ 	.byte	0x00, 0xf5, 0x21, 0x00


	//----- nvinfo : EIATTR_SPARSE_MMA_MASK
	.align		4
.L_19:
        /*0068*/ 	.byte	0x03, 0x50
        /*006a*/ 	.short	0x0000


	//----- nvinfo : EIATTR_MAXREG_COUNT
	.align		4
        /*006c*/ 	.byte	0x03, 0x1b
        /*006e*/ 	.short	0x00ff


	//----- nvinfo : EIATTR_NUM_BARRIERS
	.align		4
        /*0070*/ 	.byte	0x02, 0x4c
        /*0072*/ 	.byte	0x01
	.zero		1


	//----- nvinfo : EIATTR_MERCURY_ISA_VERSION
	.align		4
        /*0074*/ 	.byte	0x03, 0x5f
        /*0076*/ 	.short	0x0101


	//----- nvinfo : EIATTR_VRC_CTA_INIT_COUNT
	.align		4
        /*0078*/ 	.byte	0x02, 0x4a
	.zero		1
	.zero		1


	//----- nvinfo : EIATTR_EXIT_INSTR_OFFSETS
	.align		4
        /*007c*/ 	.byte	0x04, 0x1c
        /*007e*/ 	.short	(.L_21 - .L_20)


	//   ....[0]....
.L_20:
        /*0080*/ 	.word	0x00002f10


	//----- nvinfo : EIATTR_CBANK_PARAM_SIZE
	.align		4
.L_21:
        /*0084*/ 	.byte	0x03, 0x19
        /*0086*/ 	.short	0x0024


	//----- nvinfo : EIATTR_PARAM_CBANK
	.align		4
        /*0088*/ 	.byte	0x04, 0x0a
        /*008a*/ 	.short	(.L_23 - .L_22)
	.align		4
.L_22:
        /*008c*/ 	.word	index@(.nv.constant0._Z10cuda_sgemmILi128ELi128ELi8ELi8ELi8ELb1EEvPfS0_S0_iii)
        /*0090*/ 	.short	0x0380
        /*0092*/ 	.short	0x0024


	//----- nvinfo : EIATTR_SW_WAR
	.align		4
.L_23:
        /*0094*/ 	.byte	0x04, 0x36
        /*0096*/ 	.short	(.L_25 - .L_24)
.L_24:
        /*0098*/ 	.word	0x00000008
.L_25:


//--------------------- .nv.callgraph             --------------------------
	.section	.nv.callgraph,"",@"SHT_CUDA_CALLGRAPH"
	.align	4
	.sectionentsize	8
	.align		4
        /*0000*/ 	.word	0x00000000
	.align		4
        /*0004*/ 	.word	0xffffffff
	.align		4
        /*0008*/ 	.word	0x00000000
	.align		4
        /*000c*/ 	.word	0xfffffffe
	.align		4
        /*0010*/ 	.word	0x00000000
	.align		4
        /*0014*/ 	.word	0xfffffffd
	.align		4
        /*0018*/ 	.word	0x00000000
	.align		4
        /*001c*/ 	.word	0xfffffffc


//--------------------- .text._Z10cuda_sgemmILi128ELi128ELi8ELi8ELi8ELb1EEvPfS0_S0_iii --------------------------
	.section	.text._Z10cuda_sgemmILi128ELi128ELi8ELi8ELi8ELb1EEvPfS0_S0_iii,"ax",@progbits
	.align	128
        .global         _Z10cuda_sgemmILi128ELi128ELi8ELi8ELi8ELb1EEvPfS0_S0_iii
        .type           _Z10cuda_sgemmILi128ELi128ELi8ELi8ELi8ELb1EEvPfS0_S0_iii,@function
        .size           _Z10cuda_sgemmILi128ELi128ELi8ELi8ELi8ELb1EEvPfS0_S0_iii,(.L_x_5 - _Z10cuda_sgemmILi128ELi128ELi8ELi8ELi8ELb1EEvPfS0_S0_iii)
        .other          _Z10cuda_sgemmILi128ELi128ELi8ELi8ELi8ELb1EEvPfS0_S0_iii,@"STO_CUDA_ENTRY STV_DEFAULT"
_Z10cuda_sgemmILi128ELi128ELi8ELi8ELi8ELb1EEvPfS0_S0_iii:
.text._Z10cuda_sgemmILi128ELi128ELi8ELi8ELi8ELb1EEvPfS0_S0_iii:
[----:B------:R-:W-:Y:S01]  /*0000*/  LDC R1, c[0x0][0x37c] ;  /* 0x0000df00ff017b82 */ /* 0x000fe20000000800 */
[----:B------:R-:W0:Y:S07]  /*0010*/  S2R R0, SR_TID.X ;  /* 0x0000000000007919 */ /* 0x000e2e0000002100 */
[----:B------:R-:W1:Y:S01]  /*0020*/  S2UR UR10, SR_CTAID.Y ;  /* 0x00000000000a79c3 */ /* 0x000e620000002600 */
[----:B------:R-:W1:Y:S01]  /*0030*/  LDCU UR14, c[0x0][0x3a0] ;  /* 0x00007400ff0e77ac */ /* 0x000e620008000800 */
[----:B------:R-:W0:Y:S01]  /*0040*/  S2R R2, SR_TID.Y ;  /* 0x0000000000027919 */ /* 0x000e220000002200 */
[----:B------:R-:W0:Y:S05]  /*0050*/  LDCU UR11, c[0x0][0x360] ;  /* 0x00006c00ff0b77ac */ /* 0x000e2a0008000800 */
[----:B------:R-:W2:Y:S01]  /*0060*/  S2UR UR9, SR_CTAID.X ;  /* 0x00000000000979c3 */ /* 0x000ea20000002500 */
[----:B------:R-:W3:Y:S01]  /*0070*/  LDCU.128 UR4, c[0x0][0x380] ;  /* 0x00007000ff0477ac */ /* 0x000ee20008000c00 */
[----:B------:R-:W4:Y:S01]  /*0080*/  LDCU UR15, c[0x0][0x39c] ;  /* 0x00007380ff0f77ac */ /* 0x000f220008000800 */
[----:B------:R-:W5:Y:S01]  /*0090*/  LDCU.64 UR12, c[0x0][0x358] ;  /* 0x00006b00ff0c77ac */ /* 0x000f620008000a00 */
[----:B-1----:R-:W-:-:S04]  /*00a0*/  UIMAD UR8, UR10, UR14, URZ ;  /* 0x0000000e0a0872a4 */ /* 0x002fc8000f8e02ff */
[----:B------:R-:W-:Y:S02]  /*00b0*/  USHF.L.U32 UR8, UR8, 0x7, URZ ;  /* 0x0000000708087899 */ /* 0x000fe400080006ff */
[----:B--2---:R-:W-:Y:S02]  /*00c0*/  USHF.L.U32 UR9, UR9, 0x7, URZ ;  /* 0x0000000709097899 */ /* 0x004fe400080006ff */
[----:B---3--:R-:W-:Y:S01]  /*00d0*/  UIMAD.WIDE.U32 UR4, UR8, 0x4, UR4 ;  /* 0x00000004080478a5 */ /* 0x008fe2000f8e0004 */
[----:B0-----:R-:W-:Y:S01]  /*00e0*/  IMAD R8, R2, UR11, R0 ;  /* 0x0000000b02087c24 */ /* 0x001fe2000f8e0200 */
[----:B------:R-:W-:-:S04]  /*00f0*/  UIMAD.WIDE.U32 UR6, UR9, 0x4, UR6 ;  /* 0x00000004090678a5 */ /* 0x000fc8000f8e0006 */
[----:B------:R-:W-:Y:S02]  /*0100*/  SHF.L.U32 R6, R8, 0x2, RZ ;  /* 0x0000000208067819 */ /* 0x000fe400000006ff */
[--C-:B------:R-:W-:Y:S02]  /*0110*/  SHF.R.U32.HI R9, RZ, 0x1, R8.reuse ;  /* 0x00000001ff097819 */ /* 0x100fe40000011608 */
[C---:B------:R-:W-:Y:S02]  /*0120*/  LOP3.LUT R12, R6.reuse, 0x4, RZ, 0xc0, !PT ;  /* 0x00000004060c7812 */ /* 0x040fe400078ec0ff */
[----:B------:R-:W-:Y:S02]  /*0130*/  SHF.R.U32.HI R10, RZ, 0x5, R8 ;  /* 0x00000005ff0a7819 */ /* 0x000fe40000011608 */
[----:B------:R-:W-:Y:S01]  /*0140*/  LOP3.LUT R11, R6, 0x7c, RZ, 0xc0, !PT ;  /* 0x0000007c060b7812 */ /* 0x000fe200078ec0ff */
[----:B------:R-:W-:Y:S01]  /*0150*/  IMAD R3, R9, UR14, R12 ;  /* 0x0000000e09037c24 */ /* 0x000fe2000f8e020c */
[----:B------:R-:W-:-:S02]  /*0160*/  MOV R4, UR4 ;  /* 0x0000000400047c02 */ /* 0x000fc40008000f00 */
[----:B------:R-:W-:Y:S01]  /*0170*/  MOV R5, UR5 ;  /* 0x0000000500057c02 */ /* 0x000fe20008000f00 */
[----:B----4-:R-:W-:Y:S01]  /*0180*/  IMAD R11, R10, UR15, R11 ;  /* 0x0000000f0a0b7c24 */ /* 0x010fe2000f8e020b */
[----:B------:R-:W-:Y:S02]  /*0190*/  MOV R6, UR6 ;  /* 0x0000000600067c02 */ /* 0x000fe40008000f00 */
[----:B------:R-:W-:Y:S01]  /*01a0*/  MOV R7, UR7 ;  /* 0x0000000700077c02 */ /* 0x000fe20008000f00 */
[----:B------:R-:W-:-:S04]  /*01b0*/  IMAD.WIDE R4, R3, 0x4, R4 ;  /* 0x0000000403047825 */ /* 0x000fc800078e0204 */
[----:B------:R-:W-:Y:S01]  /*01c0*/  IMAD.WIDE R6, R11, 0x4, R6 ;  /* 0x000000040b067825 */ /* 0x000fe200078e0206 */
[----:B-----5:R0:W2:Y:S04]  /*01d0*/  LDG.E.128 R16, desc[UR12][R4.64] ;  /* 0x0000000c04107981 */ /* 0x0200a8000c1e1d00 */
[----:B------:R1:W3:Y:S01]  /*01e0*/  LDG.E.128 R24, desc[UR12][R6.64] ;  /* 0x0000000c06187981 */ /* 0x0002e2000c1e1d00 */
[----:B------:R-:W4:Y:S01]  /*01f0*/  S2UR UR5, SR_CgaCtaId ;  /* 0x00000000000579c3 */ /* 0x000f220000008800 */
[----:B------:R-:W-:Y:S01]  /*0200*/  UMOV UR4, 0x400 ;  /* 0x0000040000047882 */ /* 0x000fe20000000000 */
[C---:B------:R-:W-:Y:S01]  /*0210*/  SHF.L.U32 R11, R8.reuse, 0xb, RZ ;  /* 0x0000000b080b7819 */ /* 0x040fe200000006ff */
[----:B------:R-:W-:Y:S01]  /*0220*/  UISETP.GE.AND UP0, UPT, UR14, 0x9, UPT ;  /* 0x000000090e00788c */ /* 0x000fe2000bf06270 */
[----:B------:R-:W-:-:S02]  /*0230*/  SHF.L.U32 R8, R8, 0x4, RZ ;  /* 0x0000000408087819 */ /* 0x000fc400000006ff */
[----:B------:R-:W-:Y:S02]  /*0240*/  CS2R R14, SRZ ;  /* 0x00000000000e7805 */ /* 0x000fe4000001ff00 */
[----:B------:R-:W-:Y:S02]  /*0250*/  LOP3.LUT R11, R11, 0x800, RZ, 0xc0, !PT ;  /* 0x000008000b0b7812 */ /* 0x000fe400078ec0ff */
[----:B------:R-:W-:Y:S02]  /*0260*/  CS2R R22, SRZ ;  /* 0x0000000000167805 */ /* 0x000fe4000001ff00 */
[----:B0-----:R-:W-:Y:S02]  /*0270*/  LOP3.LUT R5, R8, 0x1f0, RZ, 0xc0, !PT ;  /* 0x000001f008057812 */ /* 0x001fe400078ec0ff */
[----:B-1----:R-:W-:Y:S02]  /*0280*/  CS2R R6, SRZ ;  /* 0x0000000000067805 */ /* 0x002fe4000001ff00 */
[----:B------:R-:W-:-:S02]  /*0290*/  CS2R R30, SRZ ;  /* 0x00000000001e7805 */ /* 0x000fc4000001ff00 */
[----:B------:R-:W-:Y:S02]  /*02a0*/  CS2R R28, SRZ ;  /* 0x00000000001c7805 */ /* 0x000fe4000001ff00 */
[----:B------:R-:W-:Y:S02]  /*02b0*/  CS2R R34, SRZ ;  /* 0x0000000000227805 */ /* 0x000fe4000001ff00 */
[----:B------:R-:W-:Y:S02]  /*02c0*/  CS2R R32, SRZ ;  /* 0x0000000000207805 */ /* 0x000fe4000001ff00 */
[----:B------:R-:W-:Y:S02]  /*02d0*/  CS2R R38, SRZ ;  /* 0x0000000000267805 */ /* 0x000fe4000001ff00 */
[----:B------:R-:W-:Y:S02]  /*02e0*/  CS2R R36, SRZ ;  /* 0x0000000000247805 */ /* 0x000fe4000001ff00 */
[----:B------:R-:W-:-:S02]  /*02f0*/  CS2R R42, SRZ ;  /* 0x00000000002a7805 */ /* 0x000fc4000001ff00 */
[----:B------:R-:W-:Y:S02]  /*0300*/  CS2R R40, SRZ ;  /* 0x0000000000287805 */ /* 0x000fe4000001ff00 */
[----:B------:R-:W-:Y:S02]  /*0310*/  CS2R R46, SRZ ;  /* 0x00000000002e7805 */ /* 0x000fe4000001ff00 */
[----:B------:R-:W-:Y:S02]  /*0320*/  CS2R R44, SRZ ;  /* 0x00000000002c7805 */ /* 0x000fe4000001ff00 */
[----:B------:R-:W-:Y:S02]  /*0330*/  CS2R R50, SRZ ;  /* 0x0000000000327805 */ /* 0x000fe4000001ff00 */
[----:B------:R-:W-:Y:S02]  /*0340*/  CS2R R48, SRZ ;  /* 0x0000000000307805 */ /* 0x000fe4000001ff00 */
[----:B------:R-:W-:-:S02]  /*0350*/  CS2R R54, SRZ ;  /* 0x0000000000367805 */ /* 0x000fc4000001ff00 */
[----:B------:R-:W-:Y:S01]  /*0360*/  CS2R R52, SRZ ;  /* 0x0000000000347805 */ /* 0x000fe2000001ff00 */
[----:B----4-:R-:W-:Y:S01]  /*0370*/  ULEA UR7, UR5, UR4, 0x18 ;  /* 0x0000000405077291 */ /* 0x010fe2000f8ec0ff */
[----:B------:R-:W-:Y:S01]  /*0380*/  CS2R R58, SRZ ;  /* 0x00000000003a7805 */ /* 0x000fe2000001ff00 */
[----:B------:R-:W-:Y:S01]  /*0390*/  UIADD3 UR4, UPT, UPT, UR4, 0x2000, URZ ;  /* 0x0000200004047890 */ /* 0x000fe2000fffe0ff */
[----:B------:R-:W-:Y:S02]  /*03a0*/  CS2R R56, SRZ ;  /* 0x0000000000387805 */ /* 0x000fe4000001ff00 */
[----:B------:R-:W-:Y:S02]  /*03b0*/  CS2R R62, SRZ ;  /* 0x00000000003e7805 */ /* 0x000fe4000001ff00 */
[----:B------:R-:W-:Y:S01]  /*03c0*/  CS2R R60, SRZ ;  /* 0x00000000003c7805 */ /* 0x000fe2000001ff00 */
[----:B------:R-:W-:Y:S01]  /*03d0*/  ULEA UR5, UR5, UR4, 0x18 ;  /* 0x0000000405057291 */ /* 0x000fe2000f8ec0ff */
[----:B------:R-:W-:-:S02]  /*03e0*/  IADD3 R12, PT, PT, R11, UR7, RZ ;  /* 0x000000070b0c7c10 */ /* 0x000fc4000fffe0ff */
[----:B------:R-:W-:Y:S02]  /*03f0*/  CS2R R66, SRZ ;  /* 0x0000000000427805 */ /* 0x000fe4000001ff00 */
[----:B------:R-:W-:Y:S01]  /*0400*/  CS2R R64, SRZ ;  /* 0x0000000000407805 */ /* 0x000fe2000001ff00 */
[----:B------:R-:W-:Y:S01]  /*0410*/  UMOV UR4, URZ ;  /* 0x000000ff00047c82 */ /* 0x000fe20008000000 */
[----:B------:R-:W-:Y:S02]  /*0420*/  LEA R12, R9, R12, 0x2 ;  /* 0x0000000c090c7211 */ /* 0x000fe400078e10ff */
[----:B------:R-:W-:Y:S02]  /*0430*/  CS2R R8, SRZ ;  /* 0x0000000000087805 */ /* 0x000fe4000001ff00 */
[----:B------:R-:W-:-:S04]  /*0440*/  LEA R10, R10, UR5, 0x9 ;  /* 0x000000050a0a7c11 */ /* 0x000fc8000f8e48ff */
[----:B------:R-:W-:Y:S02]  /*0450*/  IADD3 R20, PT, PT, R10, R5, RZ ;  /* 0x000000050a147210 */ /* 0x000fe40007ffe0ff */
[----:B------:R-:W-:Y:S02]  /*0460*/  CS2R R4, SRZ ;  /* 0x0000000000047805 */ /* 0x000fe4000001ff00 */
[----:B------:R-:W-:Y:S01]  /*0470*/  CS2R R10, SRZ ;  /* 0x00000000000a7805 */ /* 0x000fe2000001ff00 */
[----:B--2---:R-:W-:Y:S04]  /*0480*/  STS [R12], R16 ;  /* 0x000000100c007388 */ /* 0x004fe80000000800 */
[----:B------:R0:W-:Y:S04]  /*0490*/  STS [R12+0x200], R17 ;  /* 0x000200110c007388 */ /* 0x0001e80000000800 */
[----:B------:R-:W-:Y:S04]  /*04a0*/  STS [R12+0x400], R18 ;  /* 0x000400120c007388 */ /* 0x000fe80000000800 */
[----:B------:R1:W-:Y:S01]  /*04b0*/  STS [R12+0x600], R19 ;  /* 0x000600130c007388 */ /* 0x0003e20000000800 */
[----:B0-----:R-:W-:-:S03]  /*04c0*/  CS2R R16, SRZ ;  /* 0x0000000000107805 */ /* 0x001fc6000001ff00 */
[----:B---3--:R0:W-:Y:S01]  /*04d0*/  STS.128 [R20], R24 ;  /* 0x0000001814007388 */ /* 0x0081e20000000c00 */
[----:B-1----:R-:W-:Y:S02]  /*04e0*/  CS2R R12, SRZ ;  /* 0x00000000000c7805 */ /* 0x002fe4000001ff00 */
[----:B------:R-:W-:Y:S02]  /*04f0*/  CS2R R18, SRZ ;  /* 0x0000000000127805 */ /* 0x000fe4000001ff00 */
[----:B0-----:R-:W-:Y:S02]  /*0500*/  CS2R R20, SRZ ;  /* 0x0000000000147805 */ /* 0x001fe4000001ff00 */
[----:B------:R-:W-:Y:S02]  /*0510*/  CS2R R26, SRZ ;  /* 0x00000000001a7805 */ /* 0x000fe4000001ff00 */
[----:B------:R-:W-:Y:S01]  /*0520*/  CS2R R24, SRZ ;  /* 0x0000000000187805 */ /* 0x000fe2000001ff00 */
[----:B------:R-:W-:Y:S06]  /*0530*/  BAR.SYNC.DEFER_BLOCKING 0x0 ;  /* 0x0000000000007b1d */ /* 0x000fec0000010000 */
[----:B------:R-:W-:Y:S05]  /*0540*/  BRA.U !UP0, `(.L_x_0) ;  /* 0x0000001508587547 */ /* 0x000fea000b800000 */
[----:B------:R-:W-:Y:S01]  /*0550*/  HFMA2 R7, -RZ, RZ, 0, 0 ;  /* 0x00000000ff077431 */ /* 0x000fe200000001ff */
[----:B------:R-:W-:Y:S01]  /*0560*/  UMOV UR8, 0x1 ;  /* 0x0000000100087882 */ /* 0x000fe20000000000 */
[----:B------:R-:W-:-:S05]  /*0570*/  UMOV UR14, 0x8 ;  /* 0x00000008000e7882 */ /* 0x000fca0000000000 */
.L_x_2:
[----:B------:R-:W0:Y:S01]  /*0580*/  S2R R2, SR_TID.Y ;  /* 0x0000000000027919 */ /* 0x000e220000002200 */
[----:B------:R-:W-:Y:S01]  /*0590*/  S2UR UR10, SR_CTAID.Y ;  /* 0x00000000000a79c3 */ /* 0x000fe20000002600 */
[----:B------:R-:W0:Y:S01]  /*05a0*/  LDCU UR11, c[0x0][0x360] ;  /* 0x00006c00ff0b77ac */ /* 0x000e220008000800 */
[----:B------:R-:W-:Y:S01]  /*05b0*/  MOV R71, 0x4 ;  /* 0x0000000400477802 */ /* 0x000fe20000000f00 */
[----:B------:R-:W0:Y:S01]  /*05c0*/  S2R R0, SR_TID.X ;  /* 0x0000000000007919 */ /* 0x000e220000002100 */
[----:B------:R-:W-:Y:S01]  /*05d0*/  MOV R73, 0x4 ;  /* 0x0000000400497802 */ /* 0x000fe20000000f00 */
[----:B------:R-:W1:Y:S03]  /*05e0*/  LDCU UR16, c[0x0][0x3a0] ;  /* 0x00007400ff1077ac */ /* 0x000e660008000800 */
[----:B------:R-:W2:Y:S01]  /*05f0*/  S2UR UR9, SR_CTAID.X ;  /* 0x00000000000979c3 */ /* 0x000ea20000002500 */
[----:B------:R-:W3:Y:S01]  /*0600*/  LDCU.128 UR4, c[0x0][0x380] ;  /* 0x00007000ff0477ac */ /* 0x000ee20008000c00 */
[----:B------:R-:W4:Y:S01]  /*0610*/  LDCU UR15, c[0x0][0x39c] ;  /* 0x00007380ff0f77ac */ /* 0x000f220008000800 */
[----:B--2---:R-:W-:Y:S01]  /*0620*/  USHF.L.U32 UR9, UR9, 0x7, URZ ;  /* 0x0000000709097899 */ /* 0x004fe200080006ff */
[----:B0-----:R-:W-:Y:S01]  /*0630*/  IMAD R77, R2, UR11, R0 ;  /* 0x0000000b024d7c24 */ /* 0x001fe2000f8e0200 */
[----:B-1----:R-:W-:-:S02]  /*0640*/  UIMAD UR11, UR10, UR16, URZ ;  /* 0x000000100a0b72a4 */ /* 0x002fc4000f8e02ff */
[----:B---3--:R-:W-:Y:S02]  /*0650*/  UIMAD.WIDE.U32 UR6, UR9, 0x4, UR6 ;  /* 0x00000004090678a5 */ /* 0x008fe4000f8e0006 */
[----:B------:R-:W-:Y:S01]  /*0660*/  SHF.L.U32 R68, R77, 0x2, RZ ;  /* 0x000000024d447819 */ /* 0x000fe200000006ff */
[----:B------:R-:W-:Y:S01]  /*0670*/  USHF.L.U32 UR11, UR11, 0x7, URZ ;  /* 0x000000070b0b7899 */ /* 0x000fe200080006ff */
[----:B------:R-:W-:Y:S02]  /*0680*/  SHF.R.U32.HI R76, RZ, 0x5, R77 ;  /* 0x00000005ff4c7819 */ /* 0x000fe4000001164d */
[----:B------:R-:W-:Y:S01]  /*0690*/  LOP3.LUT R70, R68, 0x7c, RZ, 0xc0, !PT ;  /* 0x0000007c44467812 */ /* 0x000fe200078ec0ff */
[----:B------:R-:W-:Y:S01]  /*06a0*/  UIMAD.WIDE.U32 UR4, UR11, 0x4, UR4 ;  /* 0x000000040b0478a5 */ /* 0x000fe2000f8e0004 */
[----:B------:R-:W-:Y:S02]  /*06b0*/  IADD3 R69, PT, PT, R76, UR14, RZ ;  /* 0x0000000e4c457c10 */ /* 0x000fe4000fffe0ff */
[----:B------:R-:W-:-:S03]  /*06c0*/  IADD3 R68, PT, PT, R3, UR14, RZ ;  /* 0x0000000e03447c10 */ /* 0x000fc6000fffe0ff */
[----:B----4-:R-:W-:Y:S02]  /*06d0*/  IMAD R70, R69, UR15, R70 ;  /* 0x0000000f45467c24 */ /* 0x010fe4000f8e0246 */
[----:B------:R-:W-:-:S04]  /*06e0*/  IMAD.WIDE.U32 R68, R68, R71, UR4 ;  /* 0x0000000444447e25 */ /* 0x000fc8000f8e0047 */
[----:B------:R-:W-:Y:S02]  /*06f0*/  IMAD.WIDE R72, R70, R73, UR6 ;  /* 0x0000000646487e25 */ /* 0x000fe4000f8e0249 */
[----:B------:R-:W2:Y:S04]  /*0700*/  LDG.E.128 R68, desc[UR12][R68.64] ;  /* 0x0000000c44447981 */ /* 0x000ea8000c1e1d00 */
[----:B------:R-:W3:Y:S01]  /*0710*/  LDG.E.128 R72, desc[UR12][R72.64] ;  /* 0x0000000c48487981 */ /* 0x000ee2000c1e1d00 */
[----:B------:R-:W0:Y:S01]  /*0720*/  S2UR UR6, SR_CgaCtaId ;  /* 0x00000000000679c3 */ /* 0x000e220000008800 */
[----:B------:R-:W-:Y:S01]  /*0730*/  UMOV UR5, 0x400 ;  /* 0x0000040000057882 */ /* 0x000fe20000000000 */
[C---:B------:R-:W-:Y:S01]  /*0740*/  SHF.L.U32 R78, R77.reuse, 0xb, RZ ;  /* 0x0000000b4d4e7819 */ /* 0x040fe200000006ff */
[----:B------:R-:W-:Y:S01]  /*0750*/  USHF.L.U32 UR4, UR8, 0xc, URZ ;  /* 0x0000000c08047899 */ /* 0x000fe200080006ff */
[----:B------:R-:W-:Y:S01]  /*0760*/  SHF.L.U32 R79, R77, 0x1, RZ ;  /* 0x000000014d4f7819 */ /* 0x000fe200000006ff */
[----:B------:R-:W-:Y:S01]  /*0770*/  UIADD3 UR14, UPT, UPT, UR14, 0x8, URZ ;  /* 0x000000080e0e7890 */ /* 0x000fe2000fffe0ff */
[----:B------:R-:W-:-:S02]  /*0780*/  LOP3.LUT R78, R78, 0x800, RZ, 0xc0, !PT ;  /* 0x000008004e4e7812 */ /* 0x000fc400078ec0ff */
[----:B------:R-:W-:Y:S01]  /*0790*/  SHF.L.U32 R77, R77, 0x4, RZ ;  /* 0x000000044d4d7819 */ /* 0x000fe200000006ff */
[----:B------:R-:W-:Y:S01]  /*07a0*/  UISETP.GE.AND UP1, UPT, UR14, UR16, UPT ;  /* 0x000000100e00728c */ /* 0x000fe2000bf26270 */
[----:B------:R-:W-:Y:S02]  /*07b0*/  LOP3.LUT R79, R79, 0xfffffffc, RZ, 0xc0, !PT ;  /* 0xfffffffc4f4f7812 */ /* 0x000fe400078ec0ff */
[----:B------:R-:W-:Y:S01]  /*07c0*/  LOP3.LUT R77, R77, 0x1f0, RZ, 0xc0, !PT ;  /* 0x000001f04d4d7812 */ /* 0x000fe200078ec0ff */
[----:B0-----:R-:W-:Y:S02]  /*07d0*/  ULEA UR7, UR6, UR5, 0x18 ;  /* 0x0000000506077291 */ /* 0x001fe4000f8ec0ff */
[----:B------:R-:W-:-:S04]  /*07e0*/  UIADD3 UR5, UPT, UPT, UR5, 0x2000, URZ ;  /* 0x0000200005057890 */ /* 0x000fc8000fffe0ff */
[----:B------:R-:W-:Y:S01]  /*07f0*/  ULEA UR5, UR6, UR5, 0x18 ;  /* 0x0000000506057291 */ /* 0x000fe2000f8ec0ff */
[----:B------:R-:W-:Y:S02]  /*0800*/  MOV R81, UR7 ;  /* 0x0000000700517c02 */ /* 0x000fe40008000f00 */
[----:B------:R-:W-:Y:S01]  /*0810*/  LEA R85, R2, UR7, 0x5 ;  /* 0x0000000702557c11 */ /* 0x000fe2000f8e28ff */
[----:B------:R-:W-:Y:S01]  /*0820*/  UMOV UR6, 0x10 ;  /* 0x0000001000067882 */ /* 0x000fe20000000000 */
[----:B------:R-:W-:Y:S02]  /*0830*/  IADD3 R78, PT, PT, R78, UR4, R81 ;  /* 0x000000044e4e7c10 */ /* 0x000fe4000fffe051 */
[----:B------:R-:W-:Y:S02]  /*0840*/  LEA R76, R76, UR5, 0x9 ;  /* 0x000000054c4c7c11 */ /* 0x000fe4000f8e48ff */
[----:B------:R-:W-:Y:S02]  /*0850*/  IADD3 R78, PT, PT, R78, R79, RZ ;  /* 0x0000004f4e4e7210 */ /* 0x000fe40007ffe0ff */
[----:B------:R-:W-:Y:S01]  /*0860*/  IADD3 R76, PT, PT, R76, UR4, R77 ;  /* 0x000000044c4c7c10 */ /* 0x000fe2000fffe04d */
[----:B------:R-:W-:Y:S01]  /*0870*/  ULOP3.LUT UR4, UR4, 0x1000, URZ, 0x3c, !UPT ;  /* 0x0000100004047892 */ /* 0x000fe2000f8e3cff */
[----:B------:R-:W-:-:S05]  /*0880*/  LEA R84, R0, UR5, 0x5 ;  /* 0x0000000500547c11 */ /* 0x000fca000f8e28ff */
[----:B------:R-:W-:Y:S02]  /*0890*/  MOV R77, UR4 ;  /* 0x00000004004d7c02 */ /* 0x000fe40008000f00 */
[----:B------:R-:W-:Y:S01]  /*08a0*/  MOV R80, UR4 ;  /* 0x0000000400507c02 */ /* 0x000fe20008000f00 */
[----:B------:R-:W-:Y:S01]  /*08b0*/  UMOV UR4, UR8 ;  /* 0x0000000800047c82 */ /* 0x000fe20008000000 */
[----:B------:R-:W-:Y:S02]  /*08c0*/  IADD3 R84, PT, PT, R84, 0x10, R77 ;  /* 0x0000001054547810 */ /* 0x000fe40007ffe04d */
[----:B------:R-:W-:Y:S01]  /*08d0*/  IADD3 R85, PT, PT, R85, 0x10, R80 ;  /* 0x0000001055557810 */ /* 0x000fe20007ffe050 */
[----:B--2---:R0:W-:Y:S04]  /*08e0*/  STS [R78], R68 ;  /* 0x000000444e007388 */ /* 0x0041e80000000800 */
[----:B------:R0:W-:Y:S04]  /*08f0*/  STS [R78+0x200], R69 ;  /* 0x000200454e007388 */ /* 0x0001e80000000800 */
[----:B------:R0:W-:Y:S04]  /*0900*/  STS [R78+0x400], R70 ;  /* 0x000400464e007388 */ /* 0x0001e80000000800 */
[----:B------:R0:W-:Y:S04]  /*0910*/  STS [R78+0x600], R71 ;  /* 0x000600474e007388 */ /* 0x0001e80000000800 */
[----:B---3--:R0:W-:Y:S02]  /*0920*/  STS.128 [R76], R72 ;  /* 0x000000484c007388 */ /* 0x0081e40000000c00 */
.L_x_1:
[----:B0-----:R-:W-:Y:S01]  /*0930*/  LDS.128 R68, [R85+-0x10] ;  /* 0xfffff00055447984 */ /* 0x001fe20000000c00 */
[----:B------:R-:W-:-:S03]  /*0940*/  UIADD3 UR6, UPT, UPT, UR6, 0x800, URZ ;  /* 0x0000080006067890 */ /* 0x000fc6000fffe0ff */
[----:B------:R-:W0:Y:S01]  /*0950*/  LDS.128 R72, [R84+-0x10] ;  /* 0xfffff00054487984 */ /* 0x000e220000000c00 */
[----:B------:R-:W-:-:S03]  /*0960*/  UISETP.NE.AND UP0, UPT, UR6, 0x1010, UPT ;  /* 0x000010100600788c */ /* 0x000fc6000bf05270 */
[----:B------:R-:W1:Y:S04]  /*0970*/  LDS.128 R76, [R84] ;  /* 0x00000000544c7984 */ /* 0x000e680000000c00 */
[----:B------:R-:W2:Y:S01]  /*0980*/  LDS.128 R80, [R85] ;  /* 0x0000000055507984 */ /* 0x000ea20000000c00 */
[C---:B0-----:R-:W-:Y:S01]  /*0990*/  FFMA R64, R68.reuse, R72, R64 ;  /* 0x0000004844407223 */ /* 0x041fe20000000040 */
[C---:B------:R-:W-:Y:S01]  /*09a0*/  FFMA R65, R68.reuse, R73, R65 ;  /* 0x0000004944417223 */ /* 0x040fe20000000041 */
[C---:B------:R-:W-:Y:S01]  /*09b0*/  FFMA R66, R68.reuse, R74, R66 ;  /* 0x0000004a44427223 */ /* 0x040fe20000000042 */
[C---:B------:R-:W-:Y:S01]  /*09c0*/  FFMA R67, R68.reuse, R75, R67 ;  /* 0x0000004b44437223 */ /* 0x040fe20000000043 */
[C---:B-1----:R-:W-:Y:S01]  /*09d0*/  FFMA R60, R68.reuse, R76, R60 ;  /* 0x0000004c443c7223 */ /* 0x042fe2000000003c */
[C---:B------:R-:W-:Y:S01]  /*09e0*/  FFMA R61, R68.reuse, R77, R61 ;  /* 0x0000004d443d7223 */ /* 0x040fe2000000003d */
[C---:B------:R-:W-:Y:S01]  /*09f0*/  FFMA R62, R68.reuse, R78, R62 ;  /* 0x0000004e443e7223 */ /* 0x040fe2000000003e */
[----:B------:R-:W-:Y:S01]  /*0a00*/  FFMA R63, R68, R79, R63 ;  /* 0x0000004f443f7223 */ /* 0x000fe2000000003f */
[C---:B------:R-:W-:Y:S01]  /*0a10*/  FFMA R56, R69.reuse, R72, R56 ;  /* 0x0000004845387223 */ /* 0x040fe20000000038 */
[C---:B------:R-:W-:Y:S01]  /*0a20*/  FFMA R57, R69.reuse, R73, R57 ;  /* 0x0000004945397223 */ /* 0x040fe20000000039 */
[C---:B------:R-:W-:Y:S01]  /*0a30*/  FFMA R58, R69.reuse, R74, R58 ;  /* 0x0000004a453a7223 */ /* 0x040fe2000000003a */
[C---:B------:R-:W-:Y:S01]  /*0a40*/  FFMA R59, R69.reuse, R75, R59 ;  /* 0x0000004b453b7223 */ /* 0x040fe2000000003b */
[C---:B------:R-:W-:Y:S01]  /*0a50*/  FFMA R52, R69.reuse, R76, R52 ;  /* 0x0000004c45347223 */ /* 0x040fe20000000034 */
        /* <DEDUP_REMOVED lines=19> */
[C---:B--2---:R-:W-:Y:S01]  /*0b90*/  FFMA R32, R80.reuse, R72, R32 ;  /* 0x0000004850207223 */ /* 0x044fe20000000020 */
        /* <DEDUP_REMOVED lines=21> */
[-C--:B------:R-:W-:Y:S01]  /*0cf0*/  FFMA R81, R81, R79.reuse, R23 ;  /* 0x0000004f51517223 */ /* 0x080fe20000000017 */
[----:B------:R-:W-:Y:S01]  /*0d00*/  FFMA R82, R82, R79, R15 ;  /* 0x0000004f52527223 */ /* 0x000fe2000000000f */
[C---:B------:R-:W-:Y:S01]  /*0d10*/  FFMA R76, R83.reuse, R76, R4 ;  /* 0x0000004c534c7223 */ /* 0x040fe20000000004 */
[C---:B------:R-:W-:Y:S01]  /*0d20*/  FFMA R77, R83.reuse, R77, R5 ;  /* 0x0000004d534d7223 */ /* 0x040fe20000000005 */
[C---:B------:R-:W-:Y:S01]  /*0d30*/  FFMA R78, R83.reuse, R78, R6 ;  /* 0x0000004e534e7223 */ /* 0x040fe20000000006 */
[C---:B------:R-:W-:Y:S01]  /*0d40*/  FFMA R79, R83.reuse, R79, R7 ;  /* 0x0000004f534f7223 */ /* 0x040fe20000000007 */
[----:B------:R-:W-:Y:S01]  /*0d50*/  LDS.128 R16, [R84+0x1f0] ;  /* 0x0001f00054107984 */ /* 0x000fe20000000c00 */
[C---:B------:R-:W-:Y:S01]  /*0d60*/  FFMA R8, R83.reuse, R72, R8 ;  /* 0x0000004853087223 */ /* 0x040fe20000000008 */
[C---:B------:R-:W-:Y:S01]  /*0d70*/  FFMA R9, R83.reuse, R73, R9 ;  /* 0x0000004953097223 */ /* 0x040fe20000000009 */
[C---:B------:R-:W-:Y:S01]  /*0d80*/  FFMA R10, R83.reuse, R74, R10 ;  /* 0x0000004a530a7223 */ /* 0x040fe2000000000a */
[----:B------:R-:W-:Y:S01]  /*0d90*/  LDS.128 R20, [R84+0x200] ;  /* 0x0002000054147984 */ /* 0x000fe20000000c00 */
[----:B------:R-:W-:-:S03]  /*0da0*/  FFMA R11, R83, R75, R11 ;  /* 0x0000004b530b7223 */ /* 0x000fc6000000000b */
[----:B------:R-:W0:Y:S04]  /*0db0*/  LDS.128 R4, [R85+0x200] ;  /* 0x0002000055047984 */ /* 0x000e280000000c00 */
[----:B------:R-:W1:Y:S01]  /*0dc0*/  LDS.128 R12, [R85+0x1f0] ;  /* 0x0001f000550c7984 */ /* 0x000e620000000c00 */
[C---:B0-----:R-:W-:Y:S01]  /*0dd0*/  FFMA R75, R5.reuse, R16, R24 ;  /* 0x00000010054b7223 */ /* 0x041fe20000000018 */
        /* <DEDUP_REMOVED lines=15> */
[C---:B-1----:R-:W-:Y:S01]  /*0ed0*/  FFMA R64, R12.reuse, R16, R64 ;  /* 0x000000100c407223 */ /* 0x042fe20000000040 */
        /* <DEDUP_REMOVED lines=42> */
[----:B------:R-:W-:Y:S01]  /*1180*/  LDS.128 R12, [R84+0x3f0] ;  /* 0x0003f000540c7984 */ /* 0x000fe20000000c00 */
[-C--:B------:R-:W-:Y:S01]  /*1190*/  FFMA R4, R4, R23.reuse, R31 ;  /* 0x0000001704047223 */ /* 0x080fe2000000001f */
[C---:B------:R-:W-:Y:S01]  /*11a0*/  FFMA R79, R7.reuse, R23, R79 ;  /* 0x00000017074f7223 */ /* 0x040fe2000000004f */
[C---:B------:R-:W-:Y:S01]  /*11b0*/  FFMA R76, R7.reuse, R20, R76 ;  /* 0x00000014074c7223 */ /* 0x040fe2000000004c */
[----:B------:R-:W-:Y:S01]  /*11c0*/  LDS.128 R24, [R84+0x400] ;  /* 0x0004000054187984 */ /* 0x000fe20000000c00 */
[C---:B------:R-:W-:Y:S01]  /*11d0*/  FFMA R77, R7.reuse, R21, R77 ;  /* 0x00000015074d7223 */ /* 0x040fe2000000004d */
[----:B------:R-:W-:-:S02]  /*11e0*/  FFMA R78, R7, R22, R78 ;  /* 0x00000016074e7223 */ /* 0x000fc4000000004e */
        /* <DEDUP_REMOVED lines=24> */
[CC--:B------:R-:W-:Y:S01]  /*1370*/  FFMA R20, R31.reuse, R26.reuse, R38 ;  /* 0x0000001a1f147223 */ /* 0x0c0fe20000000026 */
[C---:B------:R-:W-:Y:S01]  /*1380*/  FFMA R17, R18.reuse, R13, R80 ;  /* 0x0000000d12117223 */ /* 0x040fe20000000050 */
[-C--:B------:R-:W-:Y:S01]  /*1390*/  FFMA R31, R31, R27.reuse, R39 ;  /* 0x0000001b1f1f7223 */ /* 0x080fe20000000027 */
[C---:B------:R-:W-:Y:S01]  /*13a0*/  FFMA R80, R18.reuse, R26, R5 ;  /* 0x0000001a12507223 */ /* 0x040fe20000000005 */
[C---:B------:R-:W-:Y:S01]  /*13b0*/  FFMA R97, R18.reuse, R27, R6 ;  /* 0x0000001b12617223 */ /* 0x040fe20000000006 */
[-C--:B------:R-:W-:Y:S01]  /*13c0*/  FFMA R98, R19, R12.reuse, R8 ;  /* 0x0000000c13627223 */ /* 0x080fe20000000008 */
[----:B------:R-:W-:Y:S01]  /*13d0*/  LDS.128 R36, [R85+0x5f0] ;  /* 0x0005f00055247984 */ /* 0x000fe20000000c00 */
[-C--:B------:R-:W-:Y:S01]  /*13e0*/  FFMA R81, R18, R12.reuse, R71 ;  /* 0x0000000c12517223 */ /* 0x080fe20000000047 */
[C---:B------:R-:W-:Y:S01]  /*13f0*/  FFMA R64, R28.reuse, R12, R64 ;  /* 0x0000000c1c407223 */ /* 0x040fe20000000040 */
[C---:B------:R-:W-:Y:S01]  /*1400*/  FFMA R65, R28.reuse, R13, R65 ;  /* 0x0000000d1c417223 */ /* 0x040fe20000000041 */
[----:B------:R-:W0:Y:S01]  /*1410*/  LDS.128 R8, [R84+0x5f0] ;  /* 0x0005f00054087984 */ /* 0x000e220000000c00 */
[C---:B------:R-:W-:Y:S01]  /*1420*/  FFMA R66, R28.reuse, R14, R66 ;  /* 0x0000000e1c427223 */ /* 0x040fe20000000042 */
[C---:B------:R-:W-:Y:S01]  /*1430*/  FFMA R67, R28.reuse, R15, R67 ;  /* 0x0000000f1c437223 */ /* 0x040fe20000000043 */
[C---:B------:R-:W-:Y:S01]  /*1440*/  FFMA R60, R28.reuse, R24, R60 ;  /* 0x000000181c3c7223 */ /* 0x040fe2000000003c */
[----:B------:R1:W2:Y:S01]  /*1450*/  LDS.128 R4, [R84+0x600] ;  /* 0x0006000054047984 */ /* 0x0002a20000000c00 */
[C---:B------:R-:W-:Y:S01]  /*1460*/  FFMA R61, R28.reuse, R25, R61 ;  /* 0x000000191c3d7223 */ /* 0x040fe2000000003d */
[C---:B------:R-:W-:Y:S01]  /*1470*/  FFMA R62, R28.reuse, R26, R62 ;  /* 0x0000001a1c3e7223 */ /* 0x040fe2000000003e */
[----:B------:R-:W-:Y:S01]  /*1480*/  FFMA R63, R28, R27, R63 ;  /* 0x0000001b1c3f7223 */ /* 0x000fe2000000003f */
[----:B------:R3:W4:Y:S01]  /*1490*/  LDS.128 R68, [R85+0x600] ;  /* 0x0006000055447984 */ /* 0x0007220000000c00 */
        /* <DEDUP_REMOVED lines=26> */
[----:B------:R-:W-:Y:S01]  /*1640*/  FFMA R79, R19, R27, R79 ;  /* 0x0000001b134f7223 */ /* 0x000fe2000000004f */
[----:B-1----:R-:W-:-:S02]  /*1650*/  IADD3 R84, PT, PT, R84, 0x800, RZ ;  /* 0x0000080054547810 */ /* 0x002fc40007ffe0ff */
[----:B---3--:R-:W-:Y:S01]  /*1660*/  IADD3 R85, PT, PT, R85, 0x800, RZ ;  /* 0x0000080055557810 */ /* 0x008fe20007ffe0ff */
[C---:B0-----:R-:W-:Y:S01]  /*1670*/  FFMA R64, R36.reuse, R8, R64 ;  /* 0x0000000824407223 */ /* 0x041fe20000000040 */
[C---:B------:R-:W-:Y:S01]  /*1680*/  FFMA R65, R36.reuse, R9, R65 ;  /* 0x0000000924417223 */ /* 0x040fe20000000041 */
[C---:B------:R-:W-:Y:S01]  /*1690*/  FFMA R66, R36.reuse, R10, R66 ;  /* 0x0000000a24427223 */ /* 0x040fe20000000042 */
[C---:B------:R-:W-:Y:S01]  /*16a0*/  FFMA R67, R36.reuse, R11, R67 ;  /* 0x0000000b24437223 */ /* 0x040fe20000000043 */
[C---:B--2---:R-:W-:Y:S01]  /*16b0*/  FFMA R60, R36.reuse, R4, R60 ;  /* 0x00000004243c7223 */ /* 0x044fe2000000003c */
        /* <DEDUP_REMOVED lines=25> */
[CC--:B------:R-:W-:Y:S01]  /*1850*/  FFMA R38, R39.reuse, R6.reuse, R20 ;  /* 0x0000000627267223 */ /* 0x0c0fe20000000014 */
[----:B------:R-:W-:Y:S01]  /*1860*/  FFMA R39, R39, R7, R31 ;  /* 0x0000000727277223 */ /* 0x000fe2000000001f */
[C---:B----4-:R-:W-:Y:S01]  /*1870*/  FFMA R21, R69.reuse, R5, R23 ;  /* 0x0000000545157223 */ /* 0x050fe20000000017 */
        /* <DEDUP_REMOVED lines=31> */
[----:B------:R-:W-:Y:S06]  /*1a70*/  BRA.U UP0, `(.L_x_1) ;  /* 0xffffffed00ac7547 */ /* 0x000fec000b83ffff */
[----:B------:R-:W-:Y:S01]  /*1a80*/  BAR.SYNC.DEFER_BLOCKING 0x0 ;  /* 0x0000000000007b1d */ /* 0x000fe20000010000 */
[----:B------:R-:W-:-:S05]  /*1a90*/  ULOP3.LUT UR8, UR4, 0x1, URZ, 0x3c, !UPT ;  /* 0x0000000104087892 */ /* 0x000fca000f8e3cff */
[----:B------:R-:W-:Y:S07]  /*1aa0*/  BRA.U !UP1, `(.L_x_2) ;  /* 0xffffffe909b47547 */ /* 0x000fee000b83ffff */
.L_x_0:
[----:B------:R-:W-:Y:S01]  /*1ab0*/  USHF.L.U32 UR4, UR4, 0xc, URZ ;  /* 0x0000000c04047899 */ /* 0x000fe200080006ff */
[----:B------:R-:W-:-:S05]  /*1ac0*/  MOV R68, UR5 ;  /* 0x0000000500447c02 */ /* 0x000fca0008000f00 */
[----:B------:R-:W-:Y:S02]  /*1ad0*/  LEA R3, R0, UR4, 0x5 ;  /* 0x0000000400037c11 */ /* 0x000fe4000f8e28ff */
[----:B------:R-:W-:Y:S01]  /*1ae0*/  LEA R84, R2, UR4, 0x5 ;  /* 0x0000000402547c11 */ /* 0x000fe2000f8e28ff */
[----:B------:R-:W-:Y:S01]  /*1af0*/  UMOV UR4, 0x10 ;  /* 0x0000001000047882 */ /* 0x000fe20000000000 */
[----:B------:R-:W-:Y:S02]  /*1b00*/  IADD3 R3, PT, PT, R3, 0x10, R68 ;  /* 0x0000001003037810 */ /* 0x000fe40007ffe044 */
[----:B------:R-:W-:-:S07]  /*1b10*/  IADD3 R84, PT, PT, R84, UR7, RZ ;  /* 0x0000000754547c10 */ /* 0x000fce000fffe0ff */
.L_x_3:
[----:B------:R-:W-:Y:S04]  /*1b20*/  LDS.128 R68, [R84+UR4+-0x10] ;  /* 0xfffff00454447984 */ /* 0x000fe80008000c00 */
[----:B------:R-:W0:Y:S04]  /*1b30*/  LDS.128 R72, [R3+-0x10] ;  /* 0xfffff00003487984 */ /* 0x000e280000000c00 */
[----:B------:R-:W1:Y:S04]  /*1b40*/  LDS.128 R76, [R3] ;  /* 0x00000000034c7984 */ /* 0x000e680000000c00 */
[----:B------:R-:W2:Y:S01]  /*1b50*/  LDS.128 R80, [R84+UR4] ;  /* 0x0000000454507984 */ /* 0x000ea20008000c00 */
        /* <DEDUP_REMOVED lines=60> */
[----:B------:R-:W-:Y:S01]  /*1f20*/  LDS.128 R16, [R3+0x1f0] ;  /* 0x0001f00003107984 */ /* 0x000fe20000000c00 */
[C---:B------:R-:W-:Y:S01]  /*1f30*/  FFMA R4, R83.reuse, R76, R4 ;  /* 0x0000004c53047223 */ /* 0x040fe20000000004 */
[C---:B------:R-:W-:Y:S01]  /*1f40*/  FFMA R5, R83.reuse, R77, R5 ;  /* 0x0000004d53057223 */ /* 0x040fe20000000005 */
[C---:B------:R-:W-:Y:S01]  /*1f50*/  FFMA R6, R83.reuse, R78, R6 ;  /* 0x0000004e53067223 */ /* 0x040fe20000000006 */
[----:B------:R-:W-:Y:S01]  /*1f60*/  LDS.128 R20, [R3+0x200] ;  /* 0x0002000003147984 */ /* 0x000fe20000000c00 */
[----:B------:R-:W-:-:S03]  /*1f70*/  FFMA R7, R83, R79, R7 ;  /* 0x0000004f53077223 */ /* 0x000fc60000000007 */
[----:B------:R-:W0:Y:S04]  /*1f80*/  LDS.128 R8, [R84+UR4+0x200] ;  /* 0x0002000454087984 */ /* 0x000e280008000c00 */
[----:B------:R-:W1:Y:S01]  /*1f90*/  LDS.128 R12, [R84+UR4+0x1f0] ;  /* 0x0001f004540c7984 */ /* 0x000e620008000c00 */
[C---:B0-----:R-:W-:Y:S01]  /*1fa0*/  FFMA R32, R8.reuse, R16, R32 ;  /* 0x0000001008207223 */ /* 0x041fe20000000020 */
        /* <DEDUP_REMOVED lines=47> */
[----:B------:R-:W-:Y:S01]  /*22a0*/  LDS.128 R28, [R84+UR4+0x3f0] ;  /* 0x0003f004541c7984 */ /* 0x000fe20008000c00 */
[C---:B------:R-:W-:Y:S01]  /*22b0*/  FFMA R72, R11.reuse, R16, R72 ;  /* 0x000000100b487223 */ /* 0x040fe20000000048 */
[C---:B------:R-:W-:Y:S01]  /*22c0*/  FFMA R73, R11.reuse, R17, R73 ;  /* 0x000000110b497223 */ /* 0x040fe20000000049 */
[C---:B------:R-:W-:Y:S01]  /*22d0*/  FFMA R74, R11.reuse, R18, R74 ;  /* 0x000000120b4a7223 */ /* 0x040fe2000000004a */
[----:B------:R-:W0:Y:S01]  /*22e0*/  LDS.128 R24, [R3+0x3f0] ;  /* 0x0003f00003187984 */ /* 0x000e220000000c00 */
[----:B------:R-:W-:Y:S01]  /*22f0*/  FFMA R75, R11, R19, R75 ;  /* 0x000000130b4b7223 */ /* 0x000fe2000000004b */
[C---:B------:R-:W-:Y:S01]  /*2300*/  FFMA R68, R9.reuse, R20, R68 ;  /* 0x0000001409447223 */ /* 0x040fe20000000044 */
[C---:B------:R-:W-:Y:S01]  /*2310*/  FFMA R69, R9.reuse, R21, R69 ;  /* 0x0000001509457223 */ /* 0x040fe20000000045 */
[----:B------:R-:W1:Y:S01]  /*2320*/  LDS.128 R12, [R3+0x400] ;  /* 0x00040000030c7984 */ /* 0x000e620000000c00 */
[C---:B------:R-:W-:Y:S01]  /*2330*/  FFMA R70, R9.reuse, R22, R70 ;  /* 0x0000001609467223 */ /* 0x040fe20000000046 */
[----:B------:R-:W-:Y:S01]  /*2340*/  FFMA R81, R9, R23, R81 ;  /* 0x0000001709517223 */ /* 0x000fe20000000051 */
[C---:B------:R-:W-:Y:S01]  /*2350*/  FFMA R87, R10.reuse, R20, R87 ;  /* 0x000000140a577223 */ /* 0x040fe20000000057 */
[----:B------:R-:W2:Y:S01]  /*2360*/  LDS.128 R16, [R84+UR4+0x400] ;  /* 0x0004000454107984 */ /* 0x000ea20008000c00 */
[C---:B------:R-:W-:Y:S01]  /*2370*/  FFMA R88, R10.reuse, R21, R88 ;  /* 0x000000150a587223 */ /* 0x040fe20000000058 */
[C---:B------:R-:W-:Y:S01]  /*2380*/  FFMA R89, R10.reuse, R22, R89 ;  /* 0x000000160a597223 */ /* 0x040fe20000000059 */
[----:B------:R-:W-:Y:S01]  /*2390*/  FFMA R82, R10, R23, R82 ;  /* 0x000000170a527223 */ /* 0x000fe20000000052 */
[C---:B------:R-:W-:Y:S01]  /*23a0*/  FFMA R20, R11.reuse, R20, R4 ;  /* 0x000000140b147223 */ /* 0x040fe20000000004 */
[C---:B------:R-:W-:Y:S01]  /*23b0*/  FFMA R21, R11.reuse, R21, R5 ;  /* 0x000000150b157223 */ /* 0x040fe20000000005 */
[C---:B------:R-:W-:Y:S01]  /*23c0*/  FFMA R22, R11.reuse, R22, R6 ;  /* 0x000000160b167223 */ /* 0x040fe20000000006 */
[----:B------:R-:W-:-:S02]  /*23d0*/  FFMA R23, R11, R23, R7 ;  /* 0x000000170b177223 */ /* 0x000fc40000000007 */
[----:B------:R-:W-:Y:S01]  /*23e0*/  LDS.128 R4, [R3+0x600] ;  /* 0x0006000003047984 */ /* 0x000fe20000000c00 */
        /* <DEDUP_REMOVED lines=40> */
[----:B------:R-:W-:Y:S01]  /*2670*/  FFMA R92, R17, R25, R83 ;  /* 0x00000019115c7223 */ /* 0x000fe20000000053 */
        /* <DEDUP_REMOVED lines=8> */
[----:B------:R-:W0:Y:S01]  /*2700*/  LDS.128 R36, [R84+UR4+0x5f0] ;  /* 0x0005f00454247984 */ /* 0x000e220008000c00 */
[C---:B------:R-:W-:Y:S01]  /*2710*/  FFMA R80, R18.reuse, R25, R80 ;  /* 0x0000001912507223 */ /* 0x040fe20000000050 */
[C---:B------:R-:W-:Y:S01]  /*2720*/  FFMA R85, R18.reuse, R26, R85 ;  /* 0x0000001a12557223 */ /* 0x040fe20000000055 */
[C---:B------:R-:W-:Y:S01]  /*2730*/  FFMA R86, R18.reuse, R27, R86 ;  /* 0x0000001b12567223 */ /* 0x040fe20000000056 */
[----:B------:R1:W2:Y:S01]  /*2740*/  LDS.128 R8, [R3+0x5f0] ;  /* 0x0005f00003087984 */ /* 0x0002a20000000c00 */
[C---:B------:R-:W-:Y:S01]  /*2750*/  FFMA R87, R18.reuse, R12, R87 ;  /* 0x0000000c12577223 */ /* 0x040fe20000000057 */
[C---:B------:R-:W-:Y:S01]  /*2760*/  FFMA R88, R18.reuse, R13, R88 ;  /* 0x0000000d12587223 */ /* 0x040fe20000000058 */
[C---:B------:R-:W-:Y:S01]  /*2770*/  FFMA R89, R18.reuse, R14, R89 ;  /* 0x0000000e12597223 */ /* 0x040fe20000000059 */
[----:B------:R-:W3:Y:S01]  /*2780*/  LDS.128 R68, [R84+UR4+0x600] ;  /* 0x0006000454447984 */ /* 0x000ee20008000c00 */
[----:B------:R-:W-:Y:S01]  /*2790*/  UIADD3 UR4, UPT, UPT, UR4, 0x800, URZ ;  /* 0x0000080004047890 */ /* 0x000fe2000fffe0ff */
[----:B------:R-:W-:Y:S01]  /*27a0*/  FFMA R82, R18, R15, R82 ;  /* 0x0000000f12527223 */ /* 0x000fe20000000052 */
[C---:B------:R-:W-:Y:S01]  /*27b0*/  FFMA R72, R19.reuse, R24, R72 ;  /* 0x0000001813487223 */ /* 0x040fe20000000048 */
[C---:B------:R-:W-:Y:S01]  /*27c0*/  FFMA R73, R19.reuse, R25, R73 ;  /* 0x0000001913497223 */ /* 0x040fe20000000049 */
[----:B------:R-:W-:Y:S01]  /*27d0*/  UISETP.NE.AND UP0, UPT, UR4, 0x1010, UPT ;  /* 0x000010100400788c */ /* 0x000fe2000bf05270 */
[C---:B------:R-:W-:Y:S01]  /*27e0*/  FFMA R74, R19.reuse, R26, R74 ;  /* 0x0000001a134a7223 */ /* 0x040fe2000000004a */
[C---:B------:R-:W-:Y:S01]  /*27f0*/  FFMA R75, R19.reuse, R27, R75 ;  /* 0x0000001b134b7223 */ /* 0x040fe2000000004b */
[C---:B------:R-:W-:Y:S01]  /*2800*/  FFMA R95, R19.reuse, R12, R20 ;  /* 0x0000000c135f7223 */ /* 0x040fe20000000014 */
[C---:B------:R-:W-:Y:S01]  /*2810*/  FFMA R96, R19.reuse, R13, R21 ;  /* 0x0000000d13607223 */ /* 0x040fe20000000015 */
[C---:B------:R-:W-:Y:S01]  /*2820*/  FFMA R97, R19.reuse, R14, R22 ;  /* 0x0000000e13617223 */ /* 0x040fe20000000016 */
[----:B------:R-:W-:Y:S01]  /*2830*/  FFMA R98, R19, R15, R23 ;  /* 0x0000000f13627223 */ /* 0x000fe20000000017 */
[----:B-1----:R-:W-:Y:S01]  /*2840*/  IADD3 R3, PT, PT, R3, 0x800, RZ ;  /* 0x0000080003037810 */ /* 0x002fe20007ffe0ff */
        /* <DEDUP_REMOVED lines=30> */
[-C--:B------:R-:W-:Y:S01]  /*2a30*/  FFMA R38, R39, R6.reuse, R28 ;  /* 0x0000000627267223 */ /* 0x080fe2000000001c */
[----:B---3--:R-:W-:Y:S01]  /*2a40*/  FFMA R22, R69, R6, R16 ;  /* 0x0000000645167223 */ /* 0x008fe20000000010 */
[----:B------:R-:W-:Y:S01]  /*2a50*/  FFMA R39, R39, R7, R31 ;  /* 0x0000000727277223 */ /* 0x000fe2000000001f */
[-C--:B------:R-:W-:Y:S01]  /*2a60*/  FFMA R16, R70, R8.reuse, R17 ;  /* 0x0000000846107223 */ /* 0x080fe20000000011 */
        /* <DEDUP_REMOVED lines=31> */
[----:B------:R-:W0:Y:S01]  /*2c60*/  LDCU.64 UR6, c[0x0][0x390] ;  /* 0x00007200ff0677ac */ /* 0x000e220008000a00 */
[----:B------:R-:W-:Y:S01]  /*2c70*/  IMAD R0, R2, UR15, R0 ;  /* 0x0000000f02007c24 */ /* 0x000fe2000f8e0200 */
[----:B------:R-:W-:Y:S01]  /*2c80*/  MOV R3, UR9 ;  /* 0x0000000900037c02 */ /* 0x000fe20008000f00 */
[----:B------:R-:W-:Y:S02]  /*2c90*/  UIMAD UR4, UR10, UR15, URZ ;  /* 0x0000000f0a0472a4 */ /* 0x000fe4000f8e02ff */
[----:B------:R-:W-:Y:S02]  /*2ca0*/  MOV R69, UR15 ;  /* 0x0000000f00457c02 */ /* 0x000fe40008000f00 */
[----:B------:R-:W-:Y:S01]  /*2cb0*/  SHF.L.U32 R0, R0, 0x3, RZ ;  /* 0x0000000300007819 */ /* 0x000fe200000006ff */
[----:B------:R-:W-:Y:S01]  /*2cc0*/  USHF.L.U32 UR4, UR4, 0x7, URZ ;  /* 0x0000000704047899 */ /* 0x000fe200080006ff */
[----:B------:R-:W-:Y:S02]  /*2cd0*/  MOV R71, UR15 ;  /* 0x0000000f00477c02 */ /* 0x000fe40008000f00 */
[----:B------:R-:W-:Y:S01]  /*2ce0*/  MOV R73, UR15 ;  /* 0x0000000f00497c02 */ /* 0x000fe20008000f00 */
[----:B------:R-:W-:Y:S01]  /*2cf0*/  USHF.R.S32.HI UR5, URZ, 0x1f, UR4 ;  /* 0x0000001fff057899 */ /* 0x000fe20008011404 */
[----:B------:R-:W-:Y:S01]  /*2d00*/  MOV R75, UR15 ;  /* 0x0000000f004b7c02 */ /* 0x000fe20008000f00 */
[----:B------:R-:W-:Y:S01]  /*2d10*/  BAR.SYNC.DEFER_BLOCKING 0x0 ;  /* 0x0000000000007b1d */ /* 0x000fe20000010000 */
[----:B------:R-:W-:-:S02]  /*2d20*/  IADD3 R3, P0, P1, R0, UR4, R3 ;  /* 0x0000000400037c10 */ /* 0x000fc4000f91e003 */
[----:B------:R-:W-:Y:S02]  /*2d30*/  SHF.R.S32.HI R0, RZ, 0x1f, R0 ;  /* 0x0000001fff007819 */ /* 0x000fe40000011400 */
[----:B------:R-:W-:Y:S02]  /*2d40*/  MOV R77, UR15 ;  /* 0x0000000f004d7c02 */ /* 0x000fe40008000f00 */
[----:B------:R-:W-:Y:S02]  /*2d50*/  IADD3.X R0, PT, PT, R0, UR5, RZ, P0, P1 ;  /* 0x0000000500007c10 */ /* 0x000fe400087e24ff */
[C---:B0-----:R-:W-:Y:S02]  /*2d60*/  LEA R2, P0, R3.reuse, UR6, 0x2 ;  /* 0x0000000603027c11 */ /* 0x041fe4000f8010ff */
[----:B------:R-:W-:Y:S02]  /*2d70*/  MOV R79, UR15 ;  /* 0x0000000f004f7c02 */ /* 0x000fe40008000f00 */
[----:B------:R-:W-:-:S02]  /*2d80*/  LEA.HI.X R3, R3, UR7, R0, 0x2, P0 ;  /* 0x0000000703037c11 */ /* 0x000fc400080f1400 */
[----:B------:R-:W-:Y:S01]  /*2d90*/  MOV R81, UR15 ;  /* 0x0000000f00517c02 */ /* 0x000fe20008000f00 */
[----:B------:R-:W-:-:S04]  /*2da0*/  IMAD.WIDE R68, R69, 0x4, R2 ;  /* 0x0000000445447825 */ /* 0x000fc800078e0202 */
[----:B------:R-:W-:Y:S01]  /*2db0*/  IMAD.WIDE R70, R71, 0x4, R68 ;  /* 0x0000000447467825 */ /* 0x000fe200078e0244 */
[----:B------:R-:W-:Y:S04]  /*2dc0*/  STG.E.128 desc[UR12][R2.64], R64 ;  /* 0x0000004002007986 */ /* 0x000fe8000c101d0c */
[----:B------:R0:W-:Y:S01]  /*2dd0*/  STG.E.128 desc[UR12][R2.64+0x10], R60 ;  /* 0x0000103c02007986 */ /* 0x0001e2000c101d0c */
[----:B------:R-:W-:-:S03]  /*2de0*/  IMAD.WIDE R72, R73, 0x4, R70 ;  /* 0x0000000449487825 */ /* 0x000fc600078e0246 */
[----:B------:R-:W-:Y:S01]  /*2df0*/  STG.E.128 desc[UR12][R68.64], R56 ;  /* 0x0000003844007986 */ /* 0x000fe2000c101d0c */
[----:B------:R-:W-:-:S03]  /*2e00*/  IMAD.WIDE R74, R75, 0x4, R72 ;  /* 0x000000044b4a7825 */ /* 0x000fc600078e0248 */
[----:B------:R-:W-:Y:S04]  /*2e10*/  STG.E.128 desc[UR12][R68.64+0x10], R52 ;  /* 0x0000103444007986 */ /* 0x000fe8000c101d0c */
[----:B------:R-:W-:Y:S01]  /*2e20*/  STG.E.128 desc[UR12][R70.64], R48 ;  /* 0x0000003046007986 */ /* 0x000fe2000c101d0c */
[----:B------:R-:W-:-:S03]  /*2e30*/  IMAD.WIDE R76, R77, 0x4, R74 ;  /* 0x000000044d4c7825 */ /* 0x000fc600078e024a */
[----:B------:R-:W-:Y:S01]  /*2e40*/  STG.E.128 desc[UR12][R70.64+0x10], R44 ;  /* 0x0000102c46007986 */ /* 0x000fe2000c101d0c */
[----:B------:R-:W-:-:S03]  /*2e50*/  IMAD.WIDE R78, R79, 0x4, R76 ;  /* 0x000000044f4e7825 */ /* 0x000fc600078e024c */
[----:B------:R-:W-:Y:S04]  /*2e60*/  STG.E.128 desc[UR12][R72.64], R40 ;  /* 0x0000002848007986 */ /* 0x000fe8000c101d0c */
[----:B------:R-:W-:Y:S01]  /*2e70*/  STG.E.128 desc[UR12][R72.64+0x10], R36 ;  /* 0x0000102448007986 */ /* 0x000fe2000c101d0c */
[----:B0-----:R-:W-:-:S03]  /*2e80*/  IMAD.WIDE R2, R81, 0x4, R78 ;  /* 0x0000000451027825 */ /* 0x001fc600078e024e */
[----:B------:R-:W-:Y:S04]  /*2e90*/  STG.E.128 desc[UR12][R74.64], R32 ;  /* 0x000000204a007986 */ /* 0x000fe8000c101d0c */
[----:B------:R-:W-:Y:S04]  /*2ea0*/  STG.E.128 desc[UR12][R74.64+0x10], R28 ;  /* 0x0000101c4a007986 */ /* 0x000fe8000c101d0c */
[----:B------:R-:W-:Y:S04]  /*2eb0*/  STG.E.128 desc[UR12][R76.64], R24 ;  /* 0x000000184c007986 */ /* 0x000fe8000c101d0c */
[----:B------:R-:W-:Y:S04]  /*2ec0*/  STG.E.128 desc[UR12][R76.64+0x10], R20 ;  /* 0x000010144c007986 */ /* 0x000fe8000c101d0c */
[----:B------:R-:W-:Y:S04]  /*2ed0*/  STG.E.128 desc[UR12][R78.64], R16 ;  /* 0x000000104e007986 */ /* 0x000fe8000c101d0c */
[----:B------:R-:W-:Y:S04]  /*2ee0*/  STG.E.128 desc[UR12][R78.64+0x10], R12 ;  /* 0x0000100c4e007986 */ /* 0x000fe8000c101d0c */
[----:B------:R-:W-:Y:S04]  /*2ef0*/  STG.E.128 desc[UR12][R2.64], R8 ;  /* 0x0000000802007986 */ /* 0x000fe8000c101d0c */
[----:B------:R-:W-:Y:S01]  /*2f00*/  STG.E.128 desc[UR12][R2.64+0x10], R4 ;  /* 0x0000100402007986 */ /* 0x000fe2000c101d0c */
[----:B------:R-:W-:Y:S05]  /*2f10*/  EXIT ;  /* 0x000000000000794d */ /* 0x000fea0003800000 */
.L_x_4:
[----:B------:R-:W-:-:S00]  /*2f20*/  BRA `(.L_x_4) ;  /* 0xfffffffc00fc7947 */ /* 0x000fc0000383ffff */
[----:B------:R-:W-:-:S00]  /*2f30*/  NOP ;  /* 0x0000000000007918 */ /* 0x000fc00000000000 */
        /* <DEDUP_REMOVED lines=12> */
.L_x_5:


//--------------------- .nv.shared._Z10cuda_sgemmILi128ELi128ELi8ELi8ELi8ELb1EEvPfS0_S0_iii --------------------------
	.section	.nv.shared._Z10cuda_sgemmILi128ELi128ELi8ELi8ELi8ELb1EEvPfS0_S0_iii,"aw",@nobits
	.sectionflags	@""
	.align	4
.nv.shared._Z10cuda_sgemmILi128ELi128ELi8ELi8ELi8ELb1EEvPfS0_S0_iii:
	.zero		17408


//--------------------- .nv.shared.reserved.0     --------------------------
	.section	.nv.shared.reserved.0,"aw",@nobits
	.weak		__nv_reservedSMEM_offset_0_alias
	.size		__nv_reservedSMEM_offset_0_alias, 0, 64
	.other		__nv_reservedSMEM_offset_0_alias,@"STO_CUDA_RESERVED_SHARED STV_DEFAULT"
__nv_reservedSMEM_offset_0_alias:
	.zero		0
	.zero		64


//--------------------- .nv.constant0._Z10cuda_sgemmILi128ELi128ELi8ELi8ELi8ELb1EEvPfS0_S0_iii --------------------------
	.section	.nv.constant0._Z10cuda_sgemmILi128ELi128ELi8ELi8ELi8ELb1EEvPfS0_S0_iii,"a",@progbits
	.sectionflags	@""
	.align	4
.nv.constant0._Z10cuda_sgemmILi128ELi128ELi8ELi8ELi8ELb1EEvPfS0_S0_iii:
	.zero		932


//--------------------- SYMBOLS --------------------------

	.type		.nv.reservedSmem.offset0,@object
	.size		.nv.reservedSmem.offset0,0x4
	.type		.nv.reservedSmem.cap,@object
	.size		.nv.reservedSmem.cap,0x4
